def attn_fwd(
    Q,
    K,
    V,
    Out,
    Lse,
    sm_scale,
    stride_qz,
    stride_qh,
    stride_qm,
    stride_qk,
    stride_kz,
    stride_kh,
    stride_kn,
    stride_kk,
    stride_vz,
    stride_vh,
    stride_vn,
    stride_vk,
    stride_oz,
    stride_oh,
    stride_om,
    stride_ok,
    seqlen_q,
    seqlen_k,
    BLOCK_M: tl.constexpr,
    BLOCK_N: tl.constexpr,
    HEAD_DIM: tl.constexpr,
    CAUSAL: tl.constexpr,
):
    start_m = tl.program_id(0)
    off_hz = tl.program_id(1)
    q_off = off_hz * stride_qh
    k_off = off_hz * stride_kh
    v_off = off_hz * stride_vh
    offs_m = start_m * BLOCK_M + tl.arange(0, BLOCK_M)
    offs_d = tl.arange(0, HEAD_DIM)
    offs_n = tl.arange(0, BLOCK_N)
    q_ptrs = Q + q_off + offs_m[:, None] * stride_qm + offs_d[None, :] * stride_qk
    k_ptrs = K + k_off + offs_d[:, None] * stride_kk + offs_n[None, :] * stride_kn
    v_ptrs = V + v_off + offs_n[:, None] * stride_vn + offs_d[None, :] * stride_vk
    m_i = tl.full([BLOCK_M], float("-inf"), dtype=tl.float32)
    l_i = tl.zeros([BLOCK_M], dtype=tl.float32) + 1.0
    acc = tl.zeros([BLOCK_M, HEAD_DIM], dtype=tl.float32)
    q = tl.load(q_ptrs)
    acc, l_i, m_i = _attn_fwd_inner(
        acc,
        l_i,
        m_i,
        q,
        k_ptrs,
        v_ptrs,
        sm_scale,
        stride_kn,
        stride_vn,
        start_m,
        seqlen_k,
        BLOCK_M,
        BLOCK_N,
        HEAD_DIM,
        CAUSAL,
    )
    acc = acc / l_i[:, None]
    lse = m_i + tl.math.log2(l_i) / 1.4426950408889634
    o_ptrs = (
        Out
        + off_hz * stride_oh
        + offs_m[:, None] * stride_om
        + offs_d[None, :] * stride_ok
    )
    tl.store(o_ptrs, acc.to(Out.dtype.element_ty))
    tl.store(Lse + off_hz * seqlen_q + offs_m, lse)

# config = {"BLOCK_M": 32, "BLOCK_N": 16, "HEAD_DIM": 64, "arch": "sm_90", "causal": true, "dtype": "bf16", "num_stages": 4, "num_warps": 8}
# arch = sm_90


// ===== COMPILED SASS (sm_90a) =====

	.target	sm_90a

	.elftype	@"ET_EXEC"


//--------------------- .note.nv.tkinfo           --------------------------
	.section	.note.nv.tkinfo,"",@"SHT_NOTE"
	.sectionflags	@"SHF_NOTE_NV_TKINFO"
	.tkinfo
        /*0018*/ 	.word	0x00000002
        /*0030*/ 	.string	""
        /*0030*/ 	.string	"ptxas"
        /*0030*/ 	.string	"Cuda compilation tools, release 13.0, V13.0.88"
        /*0030*/ 	.string	"Build cuda_13.0.r13.0/compiler.36424714_0"
        /*0030*/ 	.string	"-v  -suppress-debug-info  -lineinfo  -arch sm_90a "



//--------------------- .note.nv.cuinfo           --------------------------
	.section	.note.nv.cuinfo,"",@"SHT_NOTE"
	.sectionflags	@"SHF_NOTE_NV_CUINFO"
        /*0018*/ 	.short	0x0002
        /*001a*/ 	.short	0x005a
        /*001c*/ 	.short	0x0082
	.zero		2


//--------------------- .nv.info                  --------------------------
	.section	.nv.info,"",@"SHT_CUDA_INFO"
	.align	4


	//----- nvinfo : EIATTR_REGCOUNT
	.align		4
        /*0000*/ 	.byte	0x04, 0x2f
        /*0002*/ 	.short	(.L_2 - .L_1)
	.align		4
.L_1:
        /*0004*/ 	.word	index@(attn_fwd)
        /*0008*/ 	.word	0x00000065


	//----- nvinfo : EIATTR_FRAME_SIZE
	.align		4
.L_2:
        /*000c*/ 	.byte	0x04, 0x11
        /*000e*/ 	.short	(.L_4 - .L_3)
	.align		4
.L_3:
        /*0010*/ 	.word	index@(attn_fwd)
        /*0014*/ 	.word	0x00000000


	//----- nvinfo : EIATTR_MIN_STACK_SIZE
	.align		4
.L_4:
        /*0018*/ 	.byte	0x04, 0x12
        /*001a*/ 	.short	(.L_6 - .L_5)
	.align		4
.L_5:
        /*001c*/ 	.word	index@(attn_fwd)
        /*0020*/ 	.word	0x00000000
.L_6:


//--------------------- .nv.compat                --------------------------
	.section	.nv.compat,"",@"SHT_CUDA_COMPAT_INFO"
	.align	4
        /*0000*/ 	.byte	0x02, 0x09, 0x01, 0x00, 0x02, 0x02, 0x01, 0x00, 0x02, 0x05, 0x05, 0x00, 0x03, 0x07, 0x01, 0x01
        /*0010*/ 	.byte	0x02, 0x03, 0x00, 0x00, 0x02, 0x06, 0x01, 0x00, 0x04, 0x0b, 0x08, 0x00, 0x00, 0x00, 0x00, 0x00
        /*0020*/ 	.byte	0x00, 0x00, 0x00, 0x00


//--------------------- .nv.info.attn_fwd         --------------------------
	.section	.nv.info.attn_fwd,"",@"SHT_CUDA_INFO"
	.sectionflags	@""
	.align	4


	//----- nvinfo : EIATTR_CUDA_API_VERSION
	.align		4
        /*0000*/ 	.byte	0x04, 0x37
        /*0002*/ 	.short	(.L_8 - .L_7)
.L_7:
        /*0004*/ 	.word	0x00000082


	//----- nvinfo : EIATTR_KPARAM_INFO
	.align		4
.L_8:
        /*0008*/ 	.byte	0x04, 0x17
        /*000a*/ 	.short	(.L_10 - .L_9)
.L_9:
        /*000c*/ 	.word	0x00000000
        /*0010*/ 	.short	0x0019
        /*0012*/ 	.short	0x0080
        /*0014*/ 	.byte	0x00, 0xf4, 0x21, 0x00


	//----- nvinfo : EIATTR_KPARAM_INFO
	.align		4
.L_10:
        /*0018*/ 	.byte	0x04, 0x17
        /*001a*/ 	.short	(.L_12 - .L_11)
.L_11:
        /*001c*/ 	.word	0x00000000
        /*0020*/ 	.short	0x0018
        /*0022*/ 	.short	0x0078
        /*0024*/ 	.byte	0x00, 0xf4, 0x21, 0x00


	//----- nvinfo : EIATTR_KPARAM_INFO
	.align		4
.L_12:
        /*0028*/ 	.byte	0x04, 0x17
        /*002a*/ 	.short	(.L_14 - .L_13)
.L_13:
        /*002c*/ 	.word	0x00000000
        /*0030*/ 	.short	0x0017
        /*0032*/ 	.short	0x0070
        /*0034*/ 	.byte	0x00, 0xf0, 0x11, 0x00


	//----- nvinfo : EIATTR_KPARAM_INFO
	.align		4
.L_14:
        /*0038*/ 	.byte	0x04, 0x17
        /*003a*/ 	.short	(.L_16 - .L_15)
.L_15:
        /*003c*/ 	.word	0x00000000
        /*0040*/ 	.short	0x0016
        /*0042*/ 	.short	0x006c
        /*0044*/ 	.byte	0x00, 0xf0, 0x11, 0x00


	//----- nvinfo : EIATTR_KPARAM_INFO
	.align		4
.L_16:
        /*0048*/ 	.byte	0x04, 0x17
        /*004a*/ 	.short	(.L_18 - .L_17)
.L_17:
        /*004c*/ 	.word	0x00000000
        /*0050*/ 	.short	0x0015
        /*0052*/ 	.short	0x0068
        /*0054*/ 	.byte	0x00, 0xf0, 0x11, 0x00


	//----- nvinfo : EIATTR_KPARAM_INFO
	.align		4
.L_18:
        /*0058*/ 	.byte	0x04, 0x17
        /*005a*/ 	.short	(.L_20 - .L_19)
.L_19:
        /*005c*/ 	.word	0x00000000
        /*0060*/ 	.short	0x0014
        /*0062*/ 	.short	0x0064
        /*0064*/ 	.byte	0x00, 0xf0, 0x11, 0x00


	//----- nvinfo : EIATTR_KPARAM_INFO
	.align		4
.L_20:
        /*0068*/ 	.byte	0x04, 0x17
        /*006a*/ 	.short	(.L_22 - .L_21)
.L_21:
        /*006c*/ 	.word	0x00000000
        /*0070*/ 	.short	0x0013
        /*0072*/ 	.short	0x0060
        /*0074*/ 	.byte	0x00, 0xf0, 0x11, 0x00


	//----- nvinfo : EIATTR_KPARAM_INFO
	.align		4
.L_22:
        /*0078*/ 	.byte	0x04, 0x17
        /*007a*/ 	.short	(.L_24 - .L_23)
.L_23:
        /*007c*/ 	.word	0x00000000
        /*0080*/ 	.short	0x0012
        /*0082*/ 	.short	0x005c
        /*0084*/ 	.byte	0x00, 0xf0, 0x11, 0x00


	//----- nvinfo : EIATTR_KPARAM_INFO
	.align		4
.L_24:
        /*0088*/ 	.byte	0x04, 0x17
        /*008a*/ 	.short	(.L_26 - .L_25)
.L_25:
        /*008c*/ 	.word	0x00000000
        /*0090*/ 	.short	0x0011
        /*0092*/ 	.short	0x0058
        /*0094*/ 	.byte	0x00, 0xf0, 0x11, 0x00


	//----- nvinfo : EIATTR_KPARAM_INFO
	.align		4
.L_26:
        /*0098*/ 	.byte	0x04, 0x17
        /*009a*/ 	.short	(.L_28 - .L_27)
.L_27:
        /*009c*/ 	.word	0x00000000
        /*00a0*/ 	.short	0x0010
        /*00a2*/ 	.short	0x0054
        /*00a4*/ 	.byte	0x00, 0xf0, 0x11, 0x00


	//----- nvinfo : EIATTR_KPARAM_INFO
	.align		4
.L_28:
        /*00a8*/ 	.byte	0x04, 0x17
        /*00aa*/ 	.short	(.L_30 - .L_29)
.L_29:
        /*00ac*/ 	.word	0x00000000
        /*00b0*/ 	.short	0x000f
        /*00b2*/ 	.short	0x0050
        /*00b4*/ 	.byte	0x00, 0xf0, 0x11, 0x00


	//----- nvinfo : EIATTR_KPARAM_INFO
	.align		4
.L_30:
        /*00b8*/ 	.byte	0x04, 0x17
        /*00ba*/ 	.short	(.L_32 - .L_31)
.L_31:
        /*00bc*/ 	.word	0x00000000
        /*00c0*/ 	.short	0x000e
        /*00c2*/ 	.short	0x004c
        /*00c4*/ 	.byte	0x00, 0xf0, 0x11, 0x00


	//----- nvinfo : EIATTR_KPARAM_INFO
	.align		4
.L_32:
        /*00c8*/ 	.byte	0x04, 0x17
        /*00ca*/ 	.short	(.L_34 - .L_33)
.L_33:
        /*00cc*/ 	.word	0x00000000
        /*00d0*/ 	.short	0x000d
        /*00d2*/ 	.short	0x0048
        /*00d4*/ 	.byte	0x00, 0xf0, 0x11, 0x00


	//----- nvinfo : EIATTR_KPARAM_INFO
	.align		4
.L_34:
        /*00d8*/ 	.byte	0x04, 0x17
        /*00da*/ 	.short	(.L_36 - .L_35)
.L_35:
        /*00dc*/ 	.word	0x00000000
        /*00e0*/ 	.short	0x000c
        /*00e2*/ 	.short	0x0044
        /*00e4*/ 	.byte	0x00, 0xf0, 0x11, 0x00


	//----- nvinfo : EIATTR_KPARAM_INFO
	.align		4
.L_36:
        /*00e8*/ 	.byte	0x04, 0x17
        /*00ea*/ 	.short	(.L_38 - .L_37)
.L_37:
        /*00ec*/ 	.word	0x00000000
        /*00f0*/ 	.short	0x000b
        /*00f2*/ 	.short	0x0040
        /*00f4*/ 	.byte	0x00, 0xf0, 0x11, 0x00


	//----- nvinfo : EIATTR_KPARAM_INFO
	.align		4
.L_38:
        /*00f8*/ 	.byte	0x04, 0x17
        /*00fa*/ 	.short	(.L_40 - .L_39)
.L_39:
        /*00fc*/ 	.word	0x00000000
        /*0100*/ 	.short	0x000a
        /*0102*/ 	.short	0x003c
        /*0104*/ 	.byte	0x00, 0xf0, 0x11, 0x00


	//----- nvinfo : EIATTR_KPARAM_INFO
	.align		4
.L_40:
        /*0108*/ 	.byte	0x04, 0x17
        /*010a*/ 	.short	(.L_42 - .L_41)
.L_41:
        /*010c*/ 	.word	0x00000000
        /*0110*/ 	.short	0x0009
        /*0112*/ 	.short	0x0038
        /*0114*/ 	.byte	0x00, 0xf0, 0x11, 0x00


	//----- nvinfo : EIATTR_KPARAM_INFO
	.align		4
.L_42:
        /*0118*/ 	.byte	0x04, 0x17
        /*011a*/ 	.short	(.L_44 - .L_43)
.L_43:
        /*011c*/ 	.word	0x00000000
        /*0120*/ 	.short	0x0008
        /*0122*/ 	.short	0x0034
        /*0124*/ 	.byte	0x00, 0xf0, 0x11, 0x00


	//----- nvinfo : EIATTR_KPARAM_INFO
	.align		4
.L_44:
        /*0128*/ 	.byte	0x04, 0x17
        /*012a*/ 	.short	(.L_46 - .L_45)
.L_45:
        /*012c*/ 	.word	0x00000000
        /*0130*/ 	.short	0x0007
        /*0132*/ 	.short	0x0030
        /*0134*/ 	.byte	0x00, 0xf0, 0x11, 0x00


	//----- nvinfo : EIATTR_KPARAM_INFO
	.align		4
.L_46:
        /*0138*/ 	.byte	0x04, 0x17
        /*013a*/ 	.short	(.L_48 - .L_47)
.L_47:
        /*013c*/ 	.word	0x00000000
        /*0140*/ 	.short	0x0006
        /*0142*/ 	.short	0x002c
        /*0144*/ 	.byte	0x00, 0xf0, 0x11, 0x00


	//----- nvinfo : EIATTR_KPARAM_INFO
	.align		4
.L_48:
        /*0148*/ 	.byte	0x04, 0x17
        /*014a*/ 	.short	(.L_50 - .L_49)
.L_49:
        /*014c*/ 	.word	0x00000000
        /*0150*/ 	.short	0x0005
        /*0152*/ 	.short	0x0028
        /*0154*/ 	.byte	0x00, 0xf0, 0x11, 0x00


	//----- nvinfo : EIATTR_KPARAM_INFO
	.align		4
.L_50:
        /*0158*/ 	.byte	0x04, 0x17
        /*015a*/ 	.short	(.L_52 - .L_51)
.L_51:
        /*015c*/ 	.word	0x00000000
        /*0160*/ 	.short	0x0004
        /*0162*/ 	.short	0x0020
        /*0164*/ 	.byte	0x00, 0xf4, 0x21, 0x00


	//----- nvinfo : EIATTR_KPARAM_INFO
	.align		4
.L_52:
        /*0168*/ 	.byte	0x04, 0x17
        /*016a*/ 	.short	(.L_54 - .L_53)
.L_53:
        /*016c*/ 	.word	0x00000000
        /*0170*/ 	.short	0x0003
        /*0172*/ 	.short	0x0018
        /*0174*/ 	.byte	0x00, 0xf4, 0x21, 0x00


	//----- nvinfo : EIATTR_KPARAM_INFO
	.align		4
.L_54:
        /*0178*/ 	.byte	0x04, 0x17
        /*017a*/ 	.short	(.L_56 - .L_55)
.L_55:
        /*017c*/ 	.word	0x00000000
        /*0180*/ 	.short	0x0002
        /*0182*/ 	.short	0x0010
        /*0184*/ 	.byte	0x00, 0xf4, 0x21, 0x00


	//----- nvinfo : EIATTR_KPARAM_INFO
	.align		4
.L_56:
        /*0188*/ 	.byte	0x04, 0x17
        /*018a*/ 	.short	(.L_58 - .L_57)
.L_57:
        /*018c*/ 	.word	0x00000000
        /*0190*/ 	.short	0x0001
        /*0192*/ 	.short	0x0008
        /*0194*/ 	.byte	0x00, 0xf4, 0x21, 0x00


	//----- nvinfo : EIATTR_KPARAM_INFO
	.align		4
.L_58:
        /*0198*/ 	.byte	0x04, 0x17
        /*019a*/ 	.short	(.L_60 - .L_59)
.L_59:
        /*019c*/ 	.word	0x00000000
        /*01a0*/ 	.short	0x0000
        /*01a2*/ 	.short	0x0000
        /*01a4*/ 	.byte	0x00, 0xf4, 0x21, 0x00


	//----- nvinfo : EIATTR_SPARSE_MMA_MASK
	.align		4
.L_60:
        /*01a8*/ 	.byte	0x03, 0x50
        /*01aa*/ 	.short	0x0000


	//----- nvinfo : EIATTR_MAXREG_COUNT
	.align		4
        /*01ac*/ 	.byte	0x03, 0x1b
        /*01ae*/ 	.short	0x00ff


	//----- nvinfo : EIATTR_NUM_BARRIERS
	.align		4
        /*01b0*/ 	.byte	0x02, 0x4c
        /*01b2*/ 	.byte	0x01
	.zero		1


	//----- nvinfo : EIATTR_MERCURY_ISA_VERSION
	.align		4
        /*01b4*/ 	.byte	0x03, 0x5f
        /*01b6*/ 	.short	0x0101


	//----- nvinfo : EIATTR_COOP_GROUP_MASK_REGIDS
	.align		4
        /*01b8*/ 	.byte	0x04, 0x29
        /*01ba*/ 	.short	(.L_62 - .L_61)


	//   ....[0]....
.L_61:
        /*01bc*/ 	.word	0xffffffff


	//   ....[1]....
        /*01c0*/ 	.word	0xffffffff


	//   ....[2]....
        /*01c4*/ 	.word	0xffffffff


	//   ....[3]....
        /*01c8*/ 	.word	0xffffffff


	//   ....[4]....
        /*01cc*/ 	.word	0xffffffff


	//   ....[5]....
        /*01d0*/ 	.word	0xffffffff


	//   ....[6]....
        /*01d4*/ 	.word	0xffffffff


	//   ....[7]....
        /*01d8*/ 	.word	0xffffffff


	//   ....[8]....
        /*01dc*/ 	.word	0xffffffff


	//   ....[9]....
        /*01e0*/ 	.word	0xffffffff


	//   ....[10]....
        /*01e4*/ 	.word	0xffffffff


	//   ....[11]....
        /*01e8*/ 	.word	0xffffffff


	//   ....[12]....
        /*01ec*/ 	.word	0xffffffff


	//   ....[13]....
        /*01f0*/ 	.word	0xffffffff


	//   ....[14]....
        /*01f4*/ 	.word	0xffffffff


	//   ....[15]....
        /*01f8*/ 	.word	0xffffffff


	//   ....[16]....
        /*01fc*/ 	.word	0xffffffff


	//   ....[17]....
        /*0200*/ 	.word	0xffffffff


	//----- nvinfo : EIATTR_COOP_GROUP_INSTR_OFFSETS
	.align		4
.L_62:
        /*0204*/ 	.byte	0x04, 0x28
        /*0206*/ 	.short	(.L_64 - .L_63)


	//   ....[0]....
.L_63:
        /*0208*/ 	.word	0x000012b0


	//   ....[1]....
        /*020c*/ 	.word	0x000012c0


	//   ....[2]....
        /*0210*/ 	.word	0x000012d0


	//   ....[3]....
        /*0214*/ 	.word	0x000012e0


	//   ....[4]....
        /*0218*/ 	.word	0x00001320


	//   ....[5]....
        /*021c*/ 	.word	0x00001340


	//   ....[6]....
        /*0220*/ 	.word	0x00001350


	//   ....[7]....
        /*0224*/ 	.word	0x00001360


	//   ....[8]....
        /*0228*/ 	.word	0x00001410


	//   ....[9]....
        /*022c*/ 	.word	0x000015d0


	//   ....[10]....
        /*0230*/ 	.word	0x000016a0


	//   ....[11]....
        /*0234*/ 	.word	0x000016b0


	//   ....[12]....
        /*0238*/ 	.word	0x000016d0


	//   ....[13]....
        /*023c*/ 	.word	0x000016e0


	//   ....[14]....
        /*0240*/ 	.word	0x00001710


	//   ....[15]....
        /*0244*/ 	.word	0x00001750


	//   ....[16]....
        /*0248*/ 	.word	0x00001760


	//   ....[17]....
        /*024c*/ 	.word	0x00001800


	//----- nvinfo : EIATTR_EXIT_INSTR_OFFSETS
	.align		4
.L_64:
        /*0250*/ 	.byte	0x04, 0x1c
        /*0252*/ 	.short	(.L_66 - .L_65)


	//   ....[0]....
.L_65:
        /*0254*/ 	.word	0x00002c00


	//   ....[1]....
        /*0258*/ 	.word	0x00002c30


	//----- nvinfo : EIATTR_REQNTID
	.align		4
.L_66:
        /*025c*/ 	.byte	0x04, 0x10
        /*025e*/ 	.short	(.L_68 - .L_67)
.L_67:
        /*0260*/ 	.word	0x00000100
        /*0264*/ 	.word	0x00000001
        /*0268*/ 	.word	0x00000001


	//----- nvinfo : EIATTR_CBANK_PARAM_SIZE
	.align		4
.L_68:
        /*026c*/ 	.byte	0x03, 0x19
        /*026e*/ 	.short	0x0088


	//----- nvinfo : EIATTR_PARAM_CBANK
	.align		4
        /*0270*/ 	.byte	0x04, 0x0a
        /*0272*/ 	.short	(.L_70 - .L_69)
	.align		4
.L_69:
        /*0274*/ 	.word	index@(.nv.constant0.attn_fwd)
        /*0278*/ 	.short	0x0210
        /*027a*/ 	.short	0x0088


	//----- nvinfo : EIATTR_SW_WAR
	.align		4
.L_70:
        /*027c*/ 	.byte	0x04, 0x36
        /*027e*/ 	.short	(.L_72 - .L_71)
.L_71:
        /*0280*/ 	.word	0x00000008
.L_72:


//--------------------- .nv.callgraph             --------------------------
	.section	.nv.callgraph,"",@"SHT_CUDA_CALLGRAPH"
	.align	4
	.sectionentsize	8
	.align		4
        /*0000*/ 	.word	0x00000000
	.align		4
        /*0004*/ 	.word	0xffffffff
	.align		4
        /*0008*/ 	.word	0x00000000
	.align		4
        /*000c*/ 	.word	0xfffffffe
	.align		4
        /*0010*/ 	.word	0x00000000
	.align		4
        /*0014*/ 	.word	0xfffffffd
	.align		4
        /*0018*/ 	.word	0x00000000
	.align		4
        /*001c*/ 	.word	0xfffffffc


//--------------------- .nv.constant4             --------------------------
	.section	.nv.constant4,"a",@progbits
	.align	8
	.align		8
.nv.constant4:
        /*0000*/ 	.dword	_$_str


//--------------------- .text.attn_fwd            --------------------------
	.section	.text.attn_fwd,"ax",@progbits
	.align	128
        .global         attn_fwd
        .type           attn_fwd,@function
        .size           attn_fwd,(.L_x_3 - attn_fwd)
        .other          attn_fwd,@"STO_CUDA_ENTRY STV_DEFAULT"
attn_fwd:
.text.attn_fwd:
[----:B------:R-:W-:Y:S01]  /*0000*/  LDC R1, c[0x0][0x28] ;  /* 0x00000a00ff017b82 */ /* 0x000fe20000000800 */
[----:B------:R-:W0:Y:S07]  /*0010*/  S2R R56, SR_CTAID.X ;  /* 0x0000000000387919 */ /* 0x000e2e0000002500 */
[----:B------:R-:W1:Y:S01]  /*0020*/  S2UR UR7, SR_CTAID.Y ;  /* 0x00000000000779c3 */ /* 0x000e620000002600 */
[----:B------:R-:W-:Y:S01]  /*0030*/  ULDC.64 UR4, c[0x0][0x240] ;  /* 0x0000900000047ab9 */ /* 0x000fe20000000a00 */
[----:B------:R-:W-:Y:S01]  /*0040*/  ULDC.64 UR10, c[0x0][0x208] ;  /* 0x00008200000a7ab9 */ /* 0x000fe20000000a00 */
[----:B------:R-:W2:Y:S05]  /*0050*/  S2R R3, SR_TID.X ;  /* 0x0000000000037919 */ /* 0x000eaa0000002100 */
[----:B------:R-:W3:Y:S08]  /*0060*/  LDC R13, c[0x0][0x248] ;  /* 0x00009200ff0d7b82 */ /* 0x000ef00000000800 */
[----:B------:R-:W4:Y:S01]  /*0070*/  LDC.64 R18, c[0x0][0x210] ;  /* 0x00008400ff127b82 */ /* 0x000f220000000a00 */
[----:B-1----:R-:W-:-:S04]  /*0080*/  UIMAD UR4, UR7, UR4, URZ ;  /* 0x00000004070472a4 */ /* 0x002fc8000f8e023f */
[----:B------:R-:W-:Y:S01]  /*0090*/  USHF.L.U32 UR6, UR4, 0x1, URZ ;  /* 0x0000000104067899 */ /* 0x000fe2000800063f */
[----:B0-----:R-:W-:Y:S01]  /*00a0*/  IMAD.SHL.U32 R56, R56, 0x20, RZ ;  /* 0x0000002038387824 */ /* 0x001fe200078e00ff */
[----:B--2---:R-:W-:-:S04]  /*00b0*/  SHF.R.U32.HI R68, RZ, 0x5, R3 ;  /* 0x00000005ff447819 */ /* 0x004fc80000011603 */
[----:B------:R-:W-:Y:S02]  /*00c0*/  LOP3.LUT R69, R56, 0x1f, R3, 0xf8, !PT ;  /* 0x0000001f38457812 */ /* 0x000fe400078ef803 */
[----:B------:R-:W-:Y:S02]  /*00d0*/  SGXT.U32 R68, R68, 0x3 ;  /* 0x000000034444781a */ /* 0x000fe40000000000 */
[----:B------:R-:W-:Y:S01]  /*00e0*/  LEA.HI R67, R3, 0x18, RZ, 0x1b ;  /* 0x0000001803437811 */ /* 0x000fe200078fd8ff */
[----:B------:R-:W-:Y:S01]  /*00f0*/  IMAD R0, R69, UR5, RZ ;  /* 0x0000000545007c24 */ /* 0x000fe2000f8e02ff */
[----:B------:R-:W-:Y:S01]  /*0100*/  UIMAD.WIDE UR4, UR4, 0x2, URZ ;  /* 0x00000002040478a5 */ /* 0x000fe2000f8e023f */
[----:B---3--:R-:W-:Y:S02]  /*0110*/  IMAD R2, R68, R13, RZ ;  /* 0x0000000d44027224 */ /* 0x008fe400078e02ff */
[C---:B------:R-:W-:Y:S02]  /*0120*/  IMAD.SHL.U32 R5, R0.reuse, 0x2, RZ ;  /* 0x0000000200057824 */ /* 0x040fe400078e00ff */
[----:B------:R-:W-:-:S03]  /*0130*/  IMAD.HI R0, R0, 0x2, RZ ;  /* 0x0000000200007827 */ /* 0x000fc600078e02ff */
[----:B----4-:R-:W-:Y:S01]  /*0140*/  IADD3 R17, P0, P1, R5, UR6, R18 ;  /* 0x0000000605117c10 */ /* 0x010fe2000f91e012 */
[----:B------:R-:W-:-:S03]  /*0150*/  IMAD R7, R13, 0x8, R2 ;  /* 0x000000080d077824 */ /* 0x000fc600078e0202 */
[----:B------:R-:W-:Y:S01]  /*0160*/  IADD3.X R19, R0, UR5, R19, P0, P1 ;  /* 0x0000000500137c10 */ /* 0x000fe200087e2413 */
[----:B------:R-:W-:Y:S01]  /*0170*/  IMAD R0, R13, 0x8, R7 ;  /* 0x000000080d007824 */ /* 0x000fe200078e0207 */
[CC--:B------:R-:W-:Y:S02]  /*0180*/  LEA R4, P0, R2.reuse, R17.reuse, 0x1 ;  /* 0x0000001102047211 */ /* 0x0c0fe400078008ff */
[----:B------:R-:W-:Y:S02]  /*0190*/  LEA R6, P1, R7, R17, 0x1 ;  /* 0x0000001107067211 */ /* 0x000fe400078208ff */
[----:B------:R-:W-:Y:S02]  /*01a0*/  LEA.HI.X.SX32 R5, R2, R19, 0x1, P0 ;  /* 0x0000001302057211 */ /* 0x000fe400000f0eff */
[C---:B------:R-:W-:Y:S01]  /*01b0*/  LEA R8, P0, R0.reuse, R17, 0x1 ;  /* 0x0000001100087211 */ /* 0x040fe200078008ff */
[----:B------:R-:W-:Y:S01]  /*01c0*/  IMAD R2, R67, R13, RZ ;  /* 0x0000000d43027224 */ /* 0x000fe200078e02ff */
[----:B------:R-:W-:Y:S01]  /*01d0*/  LEA.HI R66, R3, 0x38, RZ, 0x1b ;  /* 0x0000003803427811 */ /* 0x000fe200078fd8ff */
[----:B------:R0:W2:Y:S01]  /*01e0*/  LDG.E.U16 R18, desc[UR10][R4.64] ;  /* 0x0000000a04127981 */ /* 0x0000a2000c1e1500 */
[----:B------:R-:W-:-:S02]  /*01f0*/  LEA.HI.X.SX32 R9, R0, R19, 0x1, P0 ;  /* 0x0000001300097211 */ /* 0x000fc400000f0eff */
[----:B------:R-:W-:Y:S02]  /*0200*/  LEA R0, R13, R0, 0x4 ;  /* 0x000000000d007211 */ /* 0x000fe400078e20ff */
[C---:B------:R-:W-:Y:S02]  /*0210*/  LEA R10, P0, R2.reuse, R17, 0x1 ;  /* 0x00000011020a7211 */ /* 0x040fe400078008ff */
[-C--:B------:R-:W-:Y:S01]  /*0220*/  LEA.HI.X.SX32 R7, R7, R19.reuse, 0x1, P1 ;  /* 0x0000001307077211 */ /* 0x080fe200008f0eff */
[C---:B------:R-:W-:Y:S01]  /*0230*/  IMAD R15, R13.reuse, 0x8, R0 ;  /* 0x000000080d0f7824 */ /* 0x040fe200078e0200 */
[----:B------:R-:W-:Y:S01]  /*0240*/  LEA.HI.X.SX32 R11, R2, R19, 0x1, P0 ;  /* 0x00000013020b7211 */ /* 0x000fe200000f0eff */
[----:B------:R-:W-:Y:S01]  /*0250*/  IMAD R16, R66, R13, RZ ;  /* 0x0000000d42107224 */ /* 0x000fe200078e02ff */
[C---:B------:R-:W-:Y:S01]  /*0260*/  LEA R12, P1, R0.reuse, R17, 0x1 ;  /* 0x00000011000c7211 */ /* 0x040fe200078208ff */
[----:B------:R-:W-:Y:S01]  /*0270*/  IMAD R2, R13, 0x8, R15 ;  /* 0x000000080d027824 */ /* 0x000fe200078e020f */
[----:B------:R1:W3:Y:S02]  /*0280*/  LDG.E.U16 R20, desc[UR10][R6.64] ;  /* 0x0000000a06147981 */ /* 0x0002e4000c1e1500 */
[----:B------:R-:W-:-:S02]  /*0290*/  LEA.HI.X.SX32 R13, R0, R19, 0x1, P1 ;  /* 0x00000013000d7211 */ /* 0x000fc400008f0eff */
[-C--:B0-----:R-:W-:Y:S01]  /*02a0*/  LEA R4, P0, R15, R17.reuse, 0x1 ;  /* 0x000000110f047211 */ /* 0x081fe200078008ff */
[----:B------:R-:W4:Y:S04]  /*02b0*/  LDG.E.U16 R8, desc[UR10][R8.64] ;  /* 0x0000000a08087981 */ /* 0x000f28000c1e1500 */
[----:B------:R0:W5:Y:S01]  /*02c0*/  LDG.E.U16 R10, desc[UR10][R10.64] ;  /* 0x0000000a0a0a7981 */ /* 0x000162000c1e1500 */
[-C--:B-1----:R-:W-:Y:S02]  /*02d0*/  LEA R6, P1, R2, R17.reuse, 0x1 ;  /* 0x0000001102067211 */ /* 0x082fe400078208ff */
[----:B------:R-:W-:Y:S01]  /*02e0*/  LEA R14, P2, R16, R17, 0x1 ;  /* 0x00000011100e7211 */ /* 0x000fe200078408ff */
[----:B------:R1:W5:Y:S01]  /*02f0*/  LDG.E.U16 R12, desc[UR10][R12.64] ;  /* 0x0000000a0c0c7981 */ /* 0x000362000c1e1500 */
[----:B------:R-:W-:-:S02]  /*0300*/  LEA.HI.X.SX32 R7, R2, R19, 0x1, P1 ;  /* 0x0000001302077211 */ /* 0x000fc400008f0eff */
[----:B------:R-:W-:-:S03]  /*0310*/  LEA.HI.X.SX32 R5, R15, R19, 0x1, P0 ;  /* 0x000000130f057211 */ /* 0x000fc600000f0eff */
[----:B------:R-:W5:Y:S01]  /*0320*/  LDG.E.U16 R6, desc[UR10][R6.64] ;  /* 0x0000000a06067981 */ /* 0x000f62000c1e1500 */
[----:B------:R-:W-:-:S03]  /*0330*/  LEA.HI.X.SX32 R15, R16, R19, 0x1, P2 ;  /* 0x00000013100f7211 */ /* 0x000fc600010f0eff */
[----:B------:R1:W5:Y:S04]  /*0340*/  LDG.E.U16 R4, desc[UR10][R4.64] ;  /* 0x0000000a04047981 */ /* 0x000368000c1e1500 */
[----:B------:R-:W5:Y:S01]  /*0350*/  LDG.E.U16 R14, desc[UR10][R14.64] ;  /* 0x0000000a0e0e7981 */ /* 0x000f62000c1e1500 */
[----:B------:R-:W1:Y:S01]  /*0360*/  S2UR UR6, SR_CgaCtaId ;  /* 0x00000000000679c3 */ /* 0x000e620000008800 */
[C---:B------:R-:W-:Y:S01]  /*0370*/  LOP3.LUT R17, R3.reuse, 0xc0, RZ, 0xc0, !PT ;  /* 0x000000c003117812 */ /* 0x040fe200078ec0ff */
[----:B------:R-:W-:Y:S01]  /*0380*/  UMOV UR4, 0x400 ;  /* 0x0000040000047882 */ /* 0x000fe20000000000 */
[----:B0-----:R-:W-:Y:S02]  /*0390*/  IMAD.SHL.U32 R11, R3, 0x2, RZ ;  /* 0x00000002030b7824 */ /* 0x001fe400078e00ff */
[----:B------:R-:W-:Y:S01]  /*03a0*/  SHF.R.U32.HI R2, RZ, 0x2, R17 ;  /* 0x00000002ff027819 */ /* 0x000fe20000011611 */
[----:B------:R-:W-:-:S03]  /*03b0*/  VIADD R64, R56, 0x20 ;  /* 0x0000002038407836 */ /* 0x000fc60000000000 */
[----:B------:R-:W-:Y:S02]  /*03c0*/  LOP3.LUT R65, R2, 0x1fe, R11, 0x78, !PT ;  /* 0x000001fe02417812 */ /* 0x000fe400078e780b */
[----:B------:R-:W-:Y:S02]  /*03d0*/  ISETP.GE.AND P0, PT, R64, 0x1, PT ;  /* 0x000000014000780c */ /* 0x000fe40003f06270 */
[C---:B------:R-:W-:Y:S01]  /*03e0*/  LOP3.LUT R9, R3.reuse, 0x3f, RZ, 0xc0, !PT ;  /* 0x0000003f03097812 */ /* 0x040fe200078ec0ff */
[----:B-1----:R-:W-:Y:S01]  /*03f0*/  ULEA UR6, UR6, UR4, 0x18 ;  /* 0x0000000406067291 */ /* 0x002fe2000f8ec03f */
[----:B------:R-:W-:-:S05]  /*0400*/  LOP3.LUT R0, R3, 0x18, RZ, 0xc0, !PT ;  /* 0x0000001803007812 */ /* 0x000fca00078ec0ff */
[----:B------:R-:W-:Y:S01]  /*0410*/  IMAD R13, R0, 0x20, R9 ;  /* 0x00000020000d7824 */ /* 0x000fe200078e0209 */
[----:B------:R-:W-:Y:S02]  /*0420*/  SHF.R.U32.HI R5, RZ, 0x1, R17 ;  /* 0x00000001ff057819 */ /* 0x000fe40000011611 */
[----:B------:R-:W-:Y:S02]  /*0430*/  LOP3.LUT R7, R3, 0x20, RZ, 0xc0, !PT ;  /* 0x0000002003077812 */ /* 0x000fe400078ec0ff */
[----:B------:R-:W-:Y:S01]  /*0440*/  SHF.L.U32 R2, R13, 0x2, RZ ;  /* 0x000000020d027819 */ /* 0x000fe200000006ff */
[----:B------:R-:W-:Y:S01]  /*0450*/  IMAD.MOV.U32 R62, RZ, RZ, 0x3f800000 ;  /* 0x3f800000ff3e7424 */ /* 0x000fe200078e00ff */
[----:B------:R-:W-:Y:S01]  /*0460*/  MOV R51, 0xff800000 ;  /* 0xff80000000337802 */ /* 0x000fe20000000f00 */
[----:B------:R-:W-:Y:S01]  /*0470*/  IMAD.MOV.U32 R49, RZ, RZ, -0x800000 ;  /* 0xff800000ff317424 */ /* 0x000fe200078e00ff */
[----:B------:R-:W-:Y:S01]  /*0480*/  LOP3.LUT R2, R2, R5, RZ, 0x3c, !PT ;  /* 0x0000000502027212 */ /* 0x000fe200078e3cff */
[----:B------:R-:W-:Y:S01]  /*0490*/  IMAD.MOV.U32 R46, RZ, RZ, -0x800000 ;  /* 0xff800000ff2e7424 */ /* 0x000fe200078e00ff */
[----:B------:R-:W-:Y:S01]  /*04a0*/  CS2R R28, SRZ ;  /* 0x00000000001c7805 */ /* 0x000fe2000001ff00 */
[----:B------:R-:W-:Y:S01]  /*04b0*/  IMAD.MOV.U32 R47, RZ, RZ, -0x800000 ;  /* 0xff800000ff2f7424 */ /* 0x000fe200078e00ff */
[----:B------:R-:W-:Y:S01]  /*04c0*/  CS2R R30, SRZ ;  /* 0x00000000001e7805 */ /* 0x000fe2000001ff00 */
[----:B------:R-:W-:Y:S01]  /*04d0*/  IMAD.MOV.U32 R61, RZ, RZ, 0x3f800000 ;  /* 0x3f800000ff3d7424 */ /* 0x000fe200078e00ff */
[----:B------:R-:W-:Y:S01]  /*04e0*/  CS2R R32, SRZ ;  /* 0x0000000000207805 */ /* 0x000fe2000001ff00 */
[----:B------:R-:W-:Y:S01]  /*04f0*/  IMAD.MOV.U32 R60, RZ, RZ, 0x3f800000 ;  /* 0x3f800000ff3c7424 */ /* 0x000fe200078e00ff */
[----:B------:R-:W-:Y:S01]  /*0500*/  CS2R R34, SRZ ;  /* 0x0000000000227805 */ /* 0x000fe2000001ff00 */
[----:B------:R-:W-:Y:S01]  /*0510*/  IMAD.MOV.U32 R59, RZ, RZ, 0x3f800000 ;  /* 0x3f800000ff3b7424 */ /* 0x000fe200078e00ff */
[C---:B------:R-:W-:Y:S01]  /*0520*/  LOP3.LUT R71, R3.reuse, 0x1c, RZ, 0xc0, !PT ;  /* 0x0000001c03477812 */ /* 0x040fe200078ec0ff */
[C---:B------:R-:W-:Y:S01]  /*0530*/  IMAD.SHL.U32 R63, R3.reuse, 0x10, RZ ;  /* 0x00000010033f7824 */ /* 0x040fe200078e00ff */
[----:B--2---:R-:W-:Y:S04]  /*0540*/  STS.U16 [R65+UR6], R18 ;  /* 0x0000001241007988 */ /* 0x004fe80008000406 */
[----:B---3--:R-:W-:Y:S04]  /*0550*/  STS.U16 [R65+UR6+0x200], R20 ;  /* 0x0002001441007988 */ /* 0x008fe80008000406 */
[----:B----4-:R-:W-:Y:S04]  /*0560*/  STS.U16 [R65+UR6+0x400], R8 ;  /* 0x0004000841007988 */ /* 0x010fe80008000406 */
[----:B-----5:R0:W-:Y:S04]  /*0570*/  STS.U16 [R65+UR6+0xc00], R6 ;  /* 0x000c000641007988 */ /* 0x0201e80008000406 */
[----:B------:R1:W-:Y:S01]  /*0580*/  STS.U16 [R65+UR6+0xa00], R4 ;  /* 0x000a000441007988 */ /* 0x0003e20008000406 */
[----:B0-----:R-:W-:-:S04]  /*0590*/  LOP3.LUT R6, R3, 0x3, RZ, 0xc0, !PT ;  /* 0x0000000303067812 */ /* 0x001fc800078ec0ff */
[----:B-1----:R-:W-:Y:S01]  /*05a0*/  LEA R4, R6, R17, 0x3 ;  /* 0x0000001106047211 */ /* 0x002fe200078e18ff */
[----:B------:R0:W-:Y:S04]  /*05b0*/  STS.U16 [R65+UR6+0x800], R12 ;  /* 0x0008000c41007988 */ /* 0x0001e80008000406 */
[----:B------:R-:W-:Y:S01]  /*05c0*/  IMAD.SHL.U32 R4, R4, 0x4, RZ ;  /* 0x0000000404047824 */ /* 0x000fe200078e00ff */
[----:B------:R1:W-:Y:S04]  /*05d0*/  STS.U16 [R65+UR6+0x600], R10 ;  /* 0x0006000a41007988 */ /* 0x0003e80008000406 */
[----:B------:R1:W-:Y:S01]  /*05e0*/  STS.U16 [R65+UR6+0xe00], R14 ;  /* 0x000e000e41007988 */ /* 0x0003e20008000406 */
[----:B0-----:R-:W-:-:S02]  /*05f0*/  LOP3.LUT R12, R3, 0xff, RZ, 0xc0, !PT ;  /* 0x000000ff030c7812 */ /* 0x001fc400078ec0ff */
[----:B------:R-:W-:Y:S02]  /*0600*/  LEA.HI R4, R7, R4, RZ, 0x1c ;  /* 0x0000000407047211 */ /* 0x000fe400078fe0ff */
[----:B------:R-:W-:Y:S01]  /*0610*/  ISETP.GE.U32.AND P4, PT, R12, 0x20, PT ;  /* 0x000000200c00780c */ /* 0x000fe20003f86070 */
[----:B------:R-:W-:-:S12]  /*0620*/  @!P0 BRA `(.L_x_0) ;  /* 0x00000014008c8947 */ /* 0x000fd80003800000 */
[C---:B------:R-:W-:Y:S01]  /*0630*/  LOP3.LUT R8, R3.reuse, 0x7, RZ, 0xc0, !PT ;  /* 0x0000000703087812 */ /* 0x040fe200078ec0ff */
[----:B------:R-:W-:Y:S01]  /*0640*/  IMAD.SHL.U32 R5, R3, 0x8, RZ ;  /* 0x0000000803057824 */ /* 0x000fe200078e00ff */
[----:B------:R-:W-:Y:S01]  /*0650*/  SHF.R.S32.HI R15, RZ, 0x6, R3 ;  /* 0x00000006ff0f7819 */ /* 0x000fe20000011403 */
[----:B------:R-:W0:Y:S01]  /*0660*/  LDC.64 R26, c[0x0][0x250] ;  /* 0x00009400ff1a7b82 */ /* 0x000e220000000a00 */
[C---:B------:R-:W-:Y:S01]  /*0670*/  LEA R13, R8.reuse, R7, 0x2 ;  /* 0x00000007080d7211 */ /* 0x040fe200078e10ff */
[----:B-1----:R-:W-:Y:S01]  /*0680*/  IMAD.SHL.U32 R10, R8, 0x10, RZ ;  /* 0x00000010080a7824 */ /* 0x002fe200078e00ff */
[----:B------:R-:W-:Y:S01]  /*0690*/  LOP3.LUT R5, R5, 0x30, RZ, 0xc0, !PT ;  /* 0x0000003005057812 */ /* 0x000fe200078ec0ff */
[----:B------:R-:W-:Y:S01]  /*06a0*/  ULDC.64 UR4, c[0x0][0x260] ;  /* 0x0000980000047ab9 */ /* 0x000fe20000000a00 */
[----:B------:R-:W-:Y:S01]  /*06b0*/  ISETP.GE.U32.AND P5, PT, R12, 0x40, PT ;  /* 0x000000400c00780c */ /* 0x000fe20003fa6070 */
[----:B------:R-:W-:Y:S01]  /*06c0*/  UIMAD UR4, UR7, UR4, URZ ;  /* 0x00000004070472a4 */ /* 0x000fe2000f8e023f */
[----:B------:R-:W-:Y:S01]  /*06d0*/  LOP3.LUT R10, R10, 0x30, R11, 0x78, !PT ;  /* 0x000000300a0a7812 */ /* 0x000fe200078e780b */
[----:B------:R-:W-:Y:S01]  /*06e0*/  IMAD R8, R8, 0x40, R5 ;  /* 0x0000004008087824 */ /* 0x000fe200078e0205 */
[C---:B------:R-:W-:Y:S01]  /*06f0*/  ISETP.EQ.U32.AND P6, PT, R6.reuse, RZ, !P5 ;  /* 0x000000ff0600720c */ /* 0x040fe20006fc2070 */
[----:B------:R-:W-:Y:S01]  /*0700*/  IMAD.SHL.U32 R6, R6, 0x2, RZ ;  /* 0x0000000206067824 */ /* 0x000fe200078e00ff */
[----:B------:R-:W1:Y:S01]  /*0710*/  LDC.64 R78, c[0x0][0x220] ;  /* 0x00008800ff4e7b82 */ /* 0x000e620000000a00 */
[----:B------:R-:W-:Y:S01]  /*0720*/  IMAD.U32 R5, R13, 0x20, R10 ;  /* 0x000000200d057824 */ /* 0x000fe200078e000a */
[----:B------:R-:W-:Y:S01]  /*0730*/  SHF.R.S32.HI R13, RZ, 0x2, R3 ;  /* 0x00000002ff0d7819 */ /* 0x000fe20000011403 */
[----:B------:R-:W-:Y:S01]  /*0740*/  IMAD.SHL.U32 R10, R12, 0x8, RZ ;  /* 0x000000080c0a7824 */ /* 0x000fe200078e00ff */
[----:B------:R-:W-:Y:S01]  /*0750*/  LEA.HI R6, R7, R6, RZ, 0x1e ;  /* 0x0000000607067211 */ /* 0x000fe200078ff0ff */
[----:B------:R-:W-:Y:S01]  /*0760*/  ULDC.64 UR8, c[0x0][0x218] ;  /* 0x0000860000087ab9 */ /* 0x000fe20000000a00 */
[----:B------:R-:W-:Y:S01]  /*0770*/  SGXT R13, R13, 0x1 ;  /* 0x000000010d0d781a */ /* 0x000fe20000000200 */
[----:B------:R-:W-:Y:S01]  /*0780*/  IMAD.MOV.U32 R74, RZ, RZ, -0x800000 ;  /* 0xff800000ff4a7424 */ /* 0x000fe200078e00ff */
[----:B------:R-:W-:Y:S01]  /*0790*/  LOP3.LUT R14, R10, 0x700, RZ, 0xc0, !PT ;  /* 0x000007000a0e7812 */ /* 0x000fe200078ec0ff */
[----:B------:R-:W2:Y:S01]  /*07a0*/  LDC R21, c[0x0][0x268] ;  /* 0x00009a00ff157b82 */ /* 0x000ea20000000800 */
[----:B------:R-:W-:Y:S01]  /*07b0*/  SGXT R10, R15, 0x1 ;  /* 0x000000010f0a781a */ /* 0x000fe20000000200 */
[----:B------:R-:W-:Y:S01]  /*07c0*/  IMAD.MOV.U32 R72, RZ, RZ, -0x800000 ;  /* 0xff800000ff487424 */ /* 0x000fe200078e00ff */
[----:B------:R-:W-:Y:S01]  /*07d0*/  LOP3.LUT R22, R13, 0x90, RZ, 0xc0, !PT ;  /* 0x000000900d167812 */ /* 0x000fe200078ec0ff */
[----:B------:R-:W-:Y:S01]  /*07e0*/  IMAD.MOV.U32 R70, RZ, RZ, -0x800000 ;  /* 0xff800000ff467424 */ /* 0x000fe200078e00ff */
[----:B------:R-:W-:Y:S01]  /*07f0*/  LOP3.LUT R10, R10, 0x90, RZ, 0xc0, !PT ;  /* 0x000000900a0a7812 */ /* 0x000fe200078ec0ff */
[----:B------:R-:W-:Y:S01]  /*0800*/  IMAD.MOV.U32 R61, RZ, RZ, 0x3f800000 ;  /* 0x3f800000ff3d7424 */ /* 0x000fe200078e00ff */
[----:B------:R-:W-:Y:S01]  /*0810*/  SHF.R.U32.HI R13, RZ, 0x1, R7 ;  /* 0x00000001ff0d7819 */ /* 0x000fe20000011607 */
[----:B------:R-:W-:Y:S01]  /*0820*/  IMAD.MOV.U32 R59, RZ, RZ, 0x3f800000 ;  /* 0x3f800000ff3b7424 */ /* 0x000fe200078e00ff */
[----:B------:R-:W-:-:S02]  /*0830*/  LOP3.LUT R7, R10, 0x17e, R11, 0x78, !PT ;  /* 0x0000017e0a077812 */ /* 0x000fc400078e780b */
[----:B------:R-:W-:Y:S02]  /*0840*/  CS2R R28, SRZ ;  /* 0x00000000001c7805 */ /* 0x000fe4000001ff00 */
[----:B------:R-:W-:Y:S02]  /*0850*/  LOP3.LUT R15, R14, 0x100, R63, 0xf8, !PT ;  /* 0x000001000e0f7812 */ /* 0x000fe400078ef83f */
[----:B------:R-:W-:Y:S02]  /*0860*/  CS2R R30, SRZ ;  /* 0x00000000001e7805 */ /* 0x000fe4000001ff00 */
[----:B------:R-:W-:Y:S02]  /*0870*/  LOP3.LUT R10, R3, 0xf, RZ, 0xc0, !PT ;  /* 0x0000000f030a7812 */ /* 0x000fe400078ec0ff */
[----:B------:R-:W-:Y:S02]  /*0880*/  CS2R R32, SRZ ;  /* 0x0000000000207805 */ /* 0x000fe4000001ff00 */
[----:B------:R-:W-:-:S02]  /*0890*/  LOP3.LUT R14, R15, R22, RZ, 0xfc, !PT ;  /* 0x000000160f0e7212 */ /* 0x000fc400078efcff */
[----:B------:R-:W-:Y:S02]  /*08a0*/  CS2R R34, SRZ ;  /* 0x0000000000227805 */ /* 0x000fe4000001ff00 */
[----:B------:R-:W-:Y:S01]  /*08b0*/  SHF.L.U32 R19, R3, 0x5, RZ ;  /* 0x0000000503137819 */ /* 0x000fe200000006ff */
[----:B------:R-:W-:Y:S01]  /*08c0*/  IMAD R15, R10, UR5, RZ ;  /* 0x000000050a0f7c24 */ /* 0x000fe2000f8e02ff */
[----:B------:R-:W-:Y:S01]  /*08d0*/  SHF.R.U32.HI R10, RZ, 0x6, R3 ;  /* 0x00000006ff0a7819 */ /* 0x000fe20000011603 */
[----:B------:R-:W-:Y:S01]  /*08e0*/  ULDC UR5, c[0x0][0x258] ;  /* 0x0000960000057ab9 */ /* 0x000fe20000000800 */
[--C-:B------:R-:W-:Y:S02]  /*08f0*/  LOP3.LUT R20, R8, 0x10, R11.reuse, 0x78, !PT ;  /* 0x0000001008147812 */ /* 0x100fe400078e780b */
[----:B------:R-:W-:Y:S01]  /*0900*/  LOP3.LUT R24, R14, 0x10, R11, 0x78, !PT ;  /* 0x000000100e187812 */ /* 0x000fe200078e780b */
[----:B------:R-:W-:Y:S01]  /*0910*/  IMAD R11, R9, UR5, RZ ;  /* 0x00000005090b7c24 */ /* 0x000fe2000f8e02ff */
[----:B------:R-:W-:Y:S01]  /*0920*/  SGXT.U32 R10, R10, 0x2 ;  /* 0x000000020a0a781a */ /* 0x000fe20000000000 */
[----:B0-----:R-:W-:Y:S01]  /*0930*/  IMAD R9, R26, UR7, RZ ;  /* 0x000000071a097c24 */ /* 0x001fe2000f8e02ff */
[----:B------:R-:W-:Y:S01]  /*0940*/  LOP3.LUT R8, R19, 0x360, RZ, 0xc0, !PT ;  /* 0x0000036013087812 */ /* 0x000fe200078ec0ff */
[----:B------:R-:W-:Y:S01]  /*0950*/  IMAD.HI R14, R11, 0x2, RZ ;  /* 0x000000020b0e7827 */ /* 0x000fe200078e02ff */
[----:B------:R-:W-:Y:S01]  /*0960*/  LOP3.LUT R13, R22, R13, RZ, 0x3c, !PT ;  /* 0x0000000d160d7212 */ /* 0x000fe200078e3cff */
[----:B------:R-:W-:Y:S01]  /*0970*/  USHF.L.U32 UR5, UR4, 0x1, URZ ;  /* 0x0000000104057899 */ /* 0x000fe2000800063f */
[----:B------:R-:W-:Y:S01]  /*0980*/  LOP3.LUT R17, R3, 0x10, RZ, 0xc0, !PT ;  /* 0x0000001003117812 */ /* 0x000fe200078ec0ff */
[----:B------:R-:W-:Y:S01]  /*0990*/  IMAD R16, R10, R27, RZ ;  /* 0x0000001b0a107224 */ /* 0x000fe200078e02ff */
[----:B------:R-:W-:Y:S01]  /*09a0*/  IADD3 R8, R13, UR6, R8 ;  /* 0x000000060d087c10 */ /* 0x000fe2000fffe008 */
[----:B------:R-:W-:Y:S01]  /*09b0*/  IMAD.SHL.U32 R13, R11, 0x2, RZ ;  /* 0x000000020b0d7824 */ /* 0x000fe200078e00ff */
[----:B------:R-:W-:Y:S01]  /*09c0*/  LOP3.LUT R22, R22, 0x160, R19, 0xf8, !PT ;  /* 0x0000016016167812 */ /* 0x000fe200078ef813 */
[----:B------:R-:W-:Y:S01]  /*09d0*/  IMAD.SHL.U32 R10, R9, 0x2, RZ ;  /* 0x00000002090a7824 */ /* 0x000fe200078e00ff */
[----:B------:R-:W-:Y:S01]  /*09e0*/  LEA.HI R23, R71, 0x10, RZ, 0x1e ;  /* 0x0000001047177811 */ /* 0x000fe200078ff0ff */
[----:B------:R-:W-:Y:S01]  /*09f0*/  IMAD.HI R11, R9, 0x2, RZ ;  /* 0x00000002090b7827 */ /* 0x000fe200078e02ff */
[----:B------:R-:W-:-:S02]  /*0a00*/  LEA R9, R17, R20, 0x5 ;  /* 0x0000001411097211 */ /* 0x000fc400078e28ff */
[----:B------:R-:W-:Y:S01]  /*0a10*/  IADD3 R85, P0, P1, R13, UR8, R10 ;  /* 0x000000080d557c10 */ /* 0x000fe2000f91e00a */
[----:B------:R-:W-:Y:S01]  /*0a20*/  IMAD R18, R27, 0x4, R16 ;  /* 0x000000041b127824 */ /* 0x000fe200078e0210 */
[----:B------:R-:W-:Y:S01]  /*0a30*/  SHF.R.U32.HI R10, RZ, 0x4, R3 ;  /* 0x00000004ff0a7819 */ /* 0x000fe20000011603 */
[----:B------:R-:W-:Y:S01]  /*0a40*/  IMAD.SHL.U32 R13, R15, 0x2, RZ ;  /* 0x000000020f0d7824 */ /* 0x000fe200078e00ff */
[----:B------:R-:W-:Y:S01]  /*0a50*/  IADD3.X R17, R14, UR9, R11, P0, P1 ;  /* 0x000000090e117c10 */ /* 0x000fe200087e240b */
[----:B------:R-:W-:Y:S01]  /*0a60*/  IMAD R20, R27, 0x4, R18 ;  /* 0x000000041b147824 */ /* 0x000fe200078e0212 */
[-C--:B------:R-:W-:Y:S01]  /*0a70*/  LEA R88, P3, R18, R85.reuse, 0x1 ;  /* 0x0000005512587211 */ /* 0x080fe200078608ff */
[----:B------:R-:W-:Y:S01]  /*0a80*/  IMAD.HI R14, R15, 0x2, RZ ;  /* 0x000000020f0e7827 */ /* 0x000fe200078e02ff */
[----:B------:R-:W-:Y:S01]  /*0a90*/  SGXT.U32 R10, R10, 0x4 ;  /* 0x000000040a0a781a */ /* 0x000fe20000000000 */
[----:B------:R-:W-:Y:S01]  /*0aa0*/  ULDC UR9, c[0x0][0x238] ;  /* 0x00008e0000097ab9 */ /* 0x000fe20000000800 */
[----:B-1----:R-:W-:Y:S01]  /*0ab0*/  IADD3 R78, P1, P2, R13, UR5, R78 ;  /* 0x000000050d4e7c10 */ /* 0x002fe2000fa3e04e */
[----:B------:R-:W-:Y:S01]  /*0ac0*/  UIMAD.WIDE UR4, UR4, 0x2, URZ ;  /* 0x00000002040478a5 */ /* 0x000fe2000f8e023f */
[----:B------:R-:W-:Y:S01]  /*0ad0*/  LEA R90, P0, R16, R85, 0x1 ;  /* 0x00000055105a7211 */ /* 0x000fe200078008ff */
[----:B------:R-:W-:Y:S01]  /*0ae0*/  IMAD R11, R27, 0x4, R20 ;  /* 0x000000041b0b7824 */ /* 0x000fe200078e0214 */
[----:B------:R-:W-:Y:S01]  /*0af0*/  LEA.HI.X.SX32 R89, R18, R17, 0x1, P3 ;  /* 0x0000001112597211 */ /* 0x000fe200018f0eff */
[----:B--2---:R-:W-:Y:S01]  /*0b00*/  IMAD R13, R10, R21, RZ ;  /* 0x000000150a0d7224 */ /* 0x004fe200078e02ff */
[----:B------:R-:W-:Y:S01]  /*0b10*/  LEA R86, P3, R20, R85, 0x1 ;  /* 0x0000005514567211 */ /* 0x000fe200078608ff */
[----:B------:R-:W-:Y:S01]  /*0b20*/  IMAD.IADD R57, R56, 0x1, R23 ;  /* 0x0000000138397824 */ /* 0x000fe200078e0217 */
[----:B------:R-:W-:Y:S01]  /*0b30*/  LEA.HI.X.SX32 R91, R16, R17, 0x1, P0 ;  /* 0x00000011105b7211 */ /* 0x000fe200000f0eff */
[----:B------:R-:W-:Y:S01]  /*0b40*/  IMAD.MOV.U32 R18, RZ, RZ, RZ ;  /* 0x000000ffff127224 */ /* 0x000fe200078e00ff */
[----:B------:R-:W-:Y:S01]  /*0b50*/  LOP3.LUT P0, RZ, R3, 0x1, RZ, 0xc0, !PT ;  /* 0x0000000103ff7812 */ /* 0x000fe2000780c0ff */
[----:B------:R-:W-:Y:S01]  /*0b60*/  UMOV UR4, URZ ;  /* 0x0000003f00047c82 */ /* 0x000fe20008000000 */
[----:B------:R-:W-:-:S02]  /*0b70*/  LOP3.LUT R10, R22, 0x10, R3, 0x78, !PT ;  /* 0x00000010160a7812 */ /* 0x000fc400078e7803 */
[----:B------:R-:W-:Y:S02]  /*0b80*/  LEA.HI.X.SX32 R87, R20, R17, 0x1, P3 ;  /* 0x0000001114577211 */ /* 0x000fe400018f0eff */
[----:B------:R-:W-:Y:S02]  /*0b90*/  LEA.HI R3, R3, 0x30, RZ, 0x1c ;  /* 0x0000003003037811 */ /* 0x000fe400078fe0ff */
[----:B------:R-:W-:Y:S02]  /*0ba0*/  LEA R84, P3, R11, R85, 0x1 ;  /* 0x000000550b547211 */ /* 0x000fe400078608ff */
[----:B------:R-:W-:Y:S01]  /*0bb0*/  IADD3.X R16, R14, UR5, R79, P1, P2 ;  /* 0x000000050e107c10 */ /* 0x000fe20008fe444f */
[----:B------:R-:W-:Y:S01]  /*0bc0*/  IMAD R14, R21, 0x10, R13 ;  /* 0x00000010150e7824 */ /* 0x000fe200078e020d */
[----:B------:R-:W-:Y:S01]  /*0bd0*/  LEA.HI.X.SX32 R85, R11, R17, 0x1, P3 ;  /* 0x000000110b557211 */ /* 0x000fe200018f0eff */
[----:B------:R-:W-:Y:S01]  /*0be0*/  IMAD R15, R3, R21, RZ ;  /* 0x00000015030f7224 */ /* 0x000fe200078e02ff */
[-C--:B------:R-:W-:Y:S01]  /*0bf0*/  LEA R82, P3, R13, R78.reuse, 0x1 ;  /* 0x0000004e0d527211 */ /* 0x080fe200078608ff */
[----:B------:R-:W-:Y:S01]  /*0c00*/  IMAD R3, R21, 0x10, R14 ;  /* 0x0000001015037824 */ /* 0x000fe200078e020e */
[-C--:B------:R-:W-:Y:S01]  /*0c10*/  LEA R80, P2, R14, R78.reuse, 0x1 ;  /* 0x0000004e0e507211 */ /* 0x080fe200078408ff */
[----:B------:R-:W-:Y:S01]  /*0c20*/  UMOV UR5, URZ ;  /* 0x0000003f00057c82 */ /* 0x000fe20008000000 */
[----:B------:R-:W-:-:S02]  /*0c30*/  LEA R76, P1, R15, R78, 0x1 ;  /* 0x0000004e0f4c7211 */ /* 0x000fc400078208ff */
[----:B------:R-:W-:Y:S02]  /*0c40*/  LEA.HI.X.SX32 R83, R13, R16, 0x1, P3 ;  /* 0x000000100d537211 */ /* 0x000fe400018f0eff */
[----:B------:R-:W-:Y:S02]  /*0c50*/  LEA R78, P3, R3, R78, 0x1 ;  /* 0x0000004e034e7211 */ /* 0x000fe400078608ff */
[----:B------:R-:W-:Y:S02]  /*0c60*/  LEA.HI R17, R71, 0x18, RZ, 0x1e ;  /* 0x0000001847117811 */ /* 0x000fe400078ff0ff */
[----:B------:R-:W-:Y:S02]  /*0c70*/  LOP3.LUT R11, R19, 0x60, RZ, 0xc0, !PT ;  /* 0x00000060130b7812 */ /* 0x000fe400078ec0ff */
[-C--:B------:R-:W-:Y:S01]  /*0c80*/  LEA.HI.X.SX32 R81, R14, R16.reuse, 0x1, P2 ;  /* 0x000000100e517211 */ /* 0x080fe200010f0eff */
[----:B------:R-:W-:Y:S01]  /*0c90*/  IMAD.IADD R58, R56, 0x1, R17 ;  /* 0x00000001383a7824 */ /* 0x000fe200078e0211 */
[----:B------:R-:W-:-:S02]  /*0ca0*/  LEA.HI.X.SX32 R77, R15, R16, 0x1, P1 ;  /* 0x000000100f4d7211 */ /* 0x000fc400008f0eff */
[----:B------:R-:W-:Y:S01]  /*0cb0*/  LEA.HI.X.SX32 R79, R3, R16, 0x1, P3 ;  /* 0x00000010034f7211 */ /* 0x000fe200018f0eff */
[----:B------:R-:W-:Y:S01]  /*0cc0*/  IMAD.MOV.U32 R3, RZ, RZ, RZ ;  /* 0x000000ffff037224 */ /* 0x000fe200078e00ff */
[C---:B------:R-:W-:Y:S02]  /*0cd0*/  LEA.HI R19, R71.reuse, 0x8, RZ, 0x1e ;  /* 0x0000000847137811 */ /* 0x040fe400078ff0ff */
[----:B------:R-:W-:Y:S02]  /*0ce0*/  SHF.R.U32.HI R16, RZ, 0x3, R12 ;  /* 0x00000003ff107819 */ /* 0x000fe4000001160c */
[----:B------:R-:W-:Y:S02]  /*0cf0*/  LEA.HI R13, R71, R56, RZ, 0x1e ;  /* 0x00000038470d7211 */ /* 0x000fe400078ff0ff */
[----:B------:R-:W-:Y:S02]  /*0d00*/  IADD3 R56, R56, R19, RZ ;  /* 0x0000001338387210 */ /* 0x000fe40007ffe0ff */
[----:B------:R-:W-:-:S02]  /*0d10*/  LEA R22, R19, UR6, 0x3 ;  /* 0x0000000613167c11 */ /* 0x000fc4000f8e18ff */
[----:B------:R-:W-:Y:S02]  /*0d20*/  LOP3.LUT R19, R16, 0x4, RZ, 0xc0, !PT ;  /* 0x0000000410137812 */ /* 0x000fe400078ec0ff */
[----:B------:R-:W-:Y:S02]  /*0d30*/  LEA R23, R23, UR6, 0x3 ;  /* 0x0000000617177c11 */ /* 0x000fe4000f8e18ff */
[----:B------:R-:W-:Y:S01]  /*0d40*/  LEA R52, R17, UR6, 0x3 ;  /* 0x0000000611347c11 */ /* 0x000fe2000f8e18ff */
[----:B------:R-:W-:Y:S01]  /*0d50*/  IMAD.IADD R53, R19, 0x1, R22 ;  /* 0x0000000113357824 */ /* 0x000fe200078e0216 */
[----:B------:R-:W-:Y:S01]  /*0d60*/  LEA R14, R71, UR6, 0x1 ;  /* 0x00000006470e7c11 */ /* 0x000fe2000f8e08ff */
[C---:B------:R-:W-:Y:S01]  /*0d70*/  IMAD.IADD R54, R19.reuse, 0x1, R23 ;  /* 0x0000000113367824 */ /* 0x040fe200078e0217 */
[----:B------:R-:W-:Y:S01]  /*0d80*/  ISETP.LT.U32.AND P0, PT, R12, 0x40, !P0 ;  /* 0x000000400c00780c */ /* 0x000fe20004701070 */
[----:B------:R-:W-:Y:S01]  /*0d90*/  IMAD.IADD R55, R19, 0x1, R52 ;  /* 0x0000000113377824 */ /* 0x000fe200078e0234 */
[----:B------:R-:W-:-:S02]  /*0da0*/  IADD3 R17, R14, R19, RZ ;  /* 0x000000130e117210 */ /* 0x000fc40007ffe0ff */
[----:B------:R-:W-:Y:S02]  /*0db0*/  IADD3 R11, R24, UR6, R11 ;  /* 0x00000006180b7c10 */ /* 0x000fe4000fffe00b */
[----:B------:R-:W-:Y:S02]  /*0dc0*/  LEA R12, R12, UR6, 0x2 ;  /* 0x000000060c0c7c11 */ /* 0x000fe4000f8e10ff */
[----:B------:R-:W-:Y:S02]  /*0dd0*/  LOP3.LUT R15, R65, 0x40, RZ, 0x3c, !PT ;  /* 0x00000040410f7812 */ /* 0x000fe400078e3cff */
[----:B------:R-:W-:Y:S02]  /*0de0*/  MOV R62, 0x3f800000 ;  /* 0x3f800000003e7802 */ /* 0x000fe40000000f00 */
[----:B------:R-:W-:Y:S02]  /*0df0*/  MOV R73, 0xff800000 ;  /* 0xff80000000497802 */ /* 0x000fe40000000f00 */
[----:B------:R-:W-:-:S02]  /*0e00*/  MOV R60, 0x3f800000 ;  /* 0x3f800000003c7802 */ /* 0x000fc40000000f00 */
[----:B------:R-:W-:Y:S02]  /*0e10*/  LOP3.LUT R16, R5, 0x40, RZ, 0x3c, !PT ;  /* 0x0000004005107812 */ /* 0x000fe400078e3cff */
[----:B------:R-:W-:-:S07]  /*0e20*/  LOP3.LUT R19, R9, 0x20, RZ, 0x3c, !PT ;  /* 0x0000002009137812 */ /* 0x000fce00078e3cff */
.L_x_1:
[----:B------:R-:W-:-:S04]  /*0e30*/  IMAD.WIDE R24, R18, 0x2, R90 ;  /* 0x0000000212187825 */ /* 0x000fc800078e025a */
[C---:B------:R-:W-:Y:S01]  /*0e40*/  IMAD.WIDE R40, R18.reuse, 0x2, R86 ;  /* 0x0000000212287825 */ /* 0x040fe200078e0256 */
[----:B------:R-:W2:Y:S03]  /*0e50*/  LDG.E.U16 R92, desc[UR10][R24.64] ;  /* 0x0000000a185c7981 */ /* 0x000ea6000c1e1500 */
[C---:B------:R-:W-:Y:S01]  /*0e60*/  IMAD.WIDE R38, R18.reuse, 0x2, R88 ;  /* 0x0000000212267825 */ /* 0x040fe200078e0258 */
[----:B------:R-:W3:Y:S03]  /*0e70*/  LDG.E.U16 R96, desc[UR10][R40.64] ;  /* 0x0000000a28607981 */ /* 0x000ee6000c1e1500 */
[----:B------:R-:W-:Y:S01]  /*0e80*/  IMAD.WIDE R36, R18, 0x2, R84 ;  /* 0x0000000212247825 */ /* 0x000fe200078e0254 */
[----:B------:R-:W4:Y:S04]  /*0e90*/  LDG.E.U16 R94, desc[UR10][R38.64] ;  /* 0x0000000a265e7981 */ /* 0x000f28000c1e1500 */
[----:B------:R-:W5:Y:S01]  /*0ea0*/  LDG.E.U16 R98, desc[UR10][R36.64] ;  /* 0x0000000a24627981 */ /* 0x000f62000c1e1500 */
[----:B------:R-:W-:Y:S06]  /*0eb0*/  BAR.SYNC.DEFER_BLOCKING 0x0 ;  /* 0x0000000000007b1d */ /* 0x000fec0000010000 */
[----:B--2---:R-:W-:Y:S04]  /*0ec0*/  STS.U16 [R65+UR6+0x1000], R92 ;  /* 0x0010005c41007988 */ /* 0x004fe80008000406 */
[----:B---3--:R-:W-:Y:S04]  /*0ed0*/  STS.U16 [R65+UR6+0x1400], R96 ;  /* 0x0014006041007988 */ /* 0x008fe80008000406 */
[----:B----4-:R-:W-:Y:S04]  /*0ee0*/  STS.U16 [R15+UR6+0x1200], R94 ;  /* 0x0012005e0f007988 */ /* 0x010fe80008000406 */
[----:B-----5:R-:W-:Y:S01]  /*0ef0*/  STS.U16 [R15+UR6+0x1600], R98 ;  /* 0x001600620f007988 */ /* 0x020fe20008000406 */
[----:B------:R-:W-:Y:S06]  /*0f00*/  BAR.SYNC.DEFER_BLOCKING 0x0 ;  /* 0x0000000000007b1d */ /* 0x000fec0000010000 */
[----:B------:R-:W-:Y:S04]  /*0f10*/  LDSM.16.MT88.4 R44, [R9+UR6] ;  /* 0x00000006092c783b */ /* 0x000fe80008004200 */
[----:B------:R-:W0:Y:S04]  /*0f20*/  LDSM.16.M88.4 R24, [R5+UR6+0x1000] ;  /* 0x001000060518783b */ /* 0x000e280008000200 */
[----:B------:R-:W1:Y:S04]  /*0f30*/  LDSM.16.MT88.4 R40, [R19+UR6] ;  /* 0x000000061328783b */ /* 0x000e680008004200 */
[----:B------:R-:W2:Y:S04]  /*0f40*/  LDSM.16.MT88.4 R48, [R9+UR6+0x400] ;  /* 0x000400060930783b */ /* 0x000ea80008004200 */
[----:B------:R-:W3:Y:S01]  /*0f50*/  LDSM.16.MT88.4 R36, [R19+UR6+0x400] ;  /* 0x000400061324783b */ /* 0x000ee20008004200 */
[-C--:B0-----:R-:W-:Y:S06]  /*0f60*/  HMMA.16816.F32.BF16 R44, R44, R24.reuse, RZ ;  /* 0x000000182c2c723c */ /* 0x081fec00000418ff */
[----:B-1----:R-:W-:-:S15]  /*0f70*/  HMMA.16816.F32.BF16 R40, R40, R24, RZ ;  /* 0x000000182828723c */ /* 0x002fde00000418ff */
[----:B------:R-:W-:-:S03]  /*0f80*/  NOP ;  /* 0x0000000000007918 */ /* 0x000fc60000000000 */
[-C--:B--2---:R-:W-:Y:S01]  /*0f90*/  HMMA.16816.F32.BF16 R44, R48, R26.reuse, R44 ;  /* 0x0000001a302c723c */ /* 0x084fe2000004182c */
[----:B------:R-:W-:Y:S05]  /*0fa0*/  LDSM.16.MT88.4 R48, [R19+UR6+0xc00] ;  /* 0x000c00061330783b */ /* 0x000fea0008004200 */
[----:B---3--:R-:W-:Y:S01]  /*0fb0*/  HMMA.16816.F32.BF16 R36, R36, R26, R40 ;  /* 0x0000001a2424723c */ /* 0x008fe20000041828 */
[----:B------:R-:W-:Y:S04]  /*0fc0*/  LDSM.16.MT88.4 R40, [R9+UR6+0x800] ;  /* 0x000800060928783b */ /* 0x000fe80008004200 */
[----:B------:R-:W0:-:S13]  /*0fd0*/  LDSM.16.M88.4 R24, [R16+UR6+0x1000] ;  /* 0x001000061018783b */ /* 0x000e1a0008000200 */
[-C--:B0-----:R-:W-:Y:S01]  /*0fe0*/  HMMA.16816.F32.BF16 R44, R40, R24.reuse, R44 ;  /* 0x00000018282c723c */ /* 0x081fe2000004182c */
[----:B------:R-:W0:Y:S05]  /*0ff0*/  LDSM.16.MT88.4 R40, [R19+UR6+0x800] ;  /* 0x000800061328783b */ /* 0x000e2a0008004200 */
[----:B0-----:R-:W-:Y:S01]  /*1000*/  HMMA.16816.F32.BF16 R36, R40, R24, R36 ;  /* 0x000000182824723c */ /* 0x001fe20000041824 */
[----:B------:R-:W0:Y:S01]  /*1010*/  LDSM.16.MT88.4 R40, [R9+UR6+0xc00] ;  /* 0x000c00060928783b */ /* 0x000e220008004200 */
[----:B------:R-:W-:Y:S05]  /*1020*/  BAR.SYNC.DEFER_BLOCKING 0x0 ;  /* 0x0000000000007b1d */ /* 0x000fea0000010000 */
[----:B------:R-:W-:-:S04]  /*1030*/  IADD3 R24, P1, R6, UR4, RZ ;  /* 0x0000000406187c10 */ /* 0x000fc8000ff3e0ff */
[----:B------:R-:W-:-:S13]  /*1040*/  ISETP.GT.U32.AND P2, PT, R24, R13, PT ;  /* 0x0000000d1800720c */ /* 0x000fda0003f44070 */
[-C--:B------:R-:W-:Y:S06]  /*1050*/  HMMA.16816.F32.BF16 R36, R48, R26.reuse, R36 ;  /* 0x0000001a3024723c */ /* 0x080fec0000041824 */
[----:B0-----:R-:W-:Y:S07]  /*1060*/  HMMA.16816.F32.BF16 R40, R40, R26, R44 ;  /* 0x0000001a2828723c */ /* 0x001fee000004182c */
[----:B------:R-:W-:Y:S01]  /*1070*/  IMAD.X R27, RZ, RZ, UR5, P1 ;  /* 0x00000005ff1b7e24 */ /* 0x000fe200088e06ff */
[----:B------:R-:W-:-:S04]  /*1080*/  ISETP.GE.U32.AND P1, PT, R24, R13, PT ;  /* 0x0000000d1800720c */ /* 0x000fc80003f26070 */
[C---:B------:R-:W-:Y:S02]  /*1090*/  ISETP.GT.U32.AND.EX P2, PT, R27.reuse, RZ, PT, P2 ;  /* 0x000000ff1b00720c */ /* 0x040fe40003f44120 */
[----:B------:R-:W-:Y:S02]  /*10a0*/  ISETP.GE.U32.AND.EX P1, PT, R27, RZ, PT, P1 ;  /* 0x000000ff1b00720c */ /* 0x000fe40003f26110 */
[----:B------:R-:W-:-:S08]  /*10b0*/  ISETP.GT.U32.AND P3, PT, R24, R56, PT ;  /* 0x000000381800720c */ /* 0x000fd00003f64070 */
[----:B------:R-:W-:Y:S01]  /*10c0*/  FMUL R40, R40, UR9 ;  /* 0x0000000928287c20 */ /* 0x000fe20008400000 */
[----:B------:R-:W-:Y:S01]  /*10d0*/  FMUL R41, R41, UR9 ;  /* 0x0000000929297c20 */ /* 0x000fe20008400000 */
[----:B------:R-:W-:-:S03]  /*10e0*/  FMUL R42, R42, UR9 ;  /* 0x000000092a2a7c20 */ /* 0x000fc60008400000 */
[----:B------:R-:W-:Y:S02]  /*10f0*/  FSEL R48, R40, -INF , !P2 ;  /* 0xff80000028307808 */ /* 0x000fe40005000000 */
[----:B------:R-:W-:Y:S02]  /*1100*/  FSEL R50, R41, -INF , !P1 ;  /* 0xff80000029327808 */ /* 0x000fe40004800000 */
[C---:B------:R-:W-:Y:S02]  /*1110*/  ISETP.GE.U32.AND P2, PT, R24.reuse, R56, PT ;  /* 0x000000381800720c */ /* 0x040fe40003f46070 */
[----:B------:R-:W-:Y:S01]  /*1120*/  ISETP.GT.U32.AND P1, PT, R24, R57, PT ;  /* 0x000000391800720c */ /* 0x000fe20003f24070 */
[----:B------:R-:W-:Y:S01]  /*1130*/  FMUL R43, R43, UR9 ;  /* 0x000000092b2b7c20 */ /* 0x000fe20008400000 */
[C---:B------:R-:W-:Y:S01]  /*1140*/  ISETP.GT.U32.AND.EX P3, PT, R27.reuse, RZ, PT, P3 ;  /* 0x000000ff1b00720c */ /* 0x040fe20003f64130 */
[----:B------:R-:W-:Y:S01]  /*1150*/  FMUL R26, R36, UR9 ;  /* 0x00000009241a7c20 */ /* 0x000fe20008400000 */
[----:B------:R-:W-:-:S02]  /*1160*/  ISETP.GE.U32.AND.EX P2, PT, R27, RZ, PT, P2 ;  /* 0x000000ff1b00720c */ /* 0x000fc40003f46120 */
[----:B------:R-:W-:Y:S02]  /*1170*/  ISETP.GT.U32.AND.EX P1, PT, R27, RZ, PT, P1 ;  /* 0x000000ff1b00720c */ /* 0x000fe40003f24110 */
[----:B------:R-:W-:Y:S02]  /*1180*/  FSEL R75, R42, -INF , !P3 ;  /* 0xff8000002a4b7808 */ /* 0x000fe40005800000 */
[----:B------:R-:W-:Y:S02]  /*1190*/  ISETP.GE.U32.AND P3, PT, R24, R57, PT ;  /* 0x000000391800720c */ /* 0x000fe40003f66070 */
[----:B------:R-:W-:Y:S02]  /*11a0*/  FSEL R92, R43, -INF , !P2 ;  /* 0xff8000002b5c7808 */ /* 0x000fe40005000000 */
[----:B------:R-:W-:Y:S02]  /*11b0*/  FSEL R26, R26, -INF , !P1 ;  /* 0xff8000001a1a7808 */ /* 0x000fe40004800000 */
[----:B------:R-:W-:-:S02]  /*11c0*/  ISETP.GT.U32.AND P2, PT, R24, R58, PT ;  /* 0x0000003a1800720c */ /* 0x000fc40003f44070 */
[----:B------:R-:W-:Y:S01]  /*11d0*/  ISETP.GE.U32.AND P1, PT, R24, R58, PT ;  /* 0x0000003a1800720c */ /* 0x000fe20003f26070 */
[----:B------:R-:W-:Y:S01]  /*11e0*/  FMUL R37, R37, UR9 ;  /* 0x0000000925257c20 */ /* 0x000fe20008400000 */
[----:B------:R-:W-:Y:S01]  /*11f0*/  FMUL R25, R38, UR9 ;  /* 0x0000000926197c20 */ /* 0x000fe20008400000 */
[----:B------:R-:W-:Y:S01]  /*1200*/  FMUL R24, R39, UR9 ;  /* 0x0000000927187c20 */ /* 0x000fe20008400000 */
[C---:B------:R-:W-:Y:S02]  /*1210*/  ISETP.GE.U32.AND.EX P3, PT, R27.reuse, RZ, PT, P3 ;  /* 0x000000ff1b00720c */ /* 0x040fe40003f66130 */
[C---:B------:R-:W-:Y:S02]  /*1220*/  ISETP.GT.U32.AND.EX P2, PT, R27.reuse, RZ, PT, P2 ;  /* 0x000000ff1b00720c */ /* 0x040fe40003f44120 */
[----:B------:R-:W-:Y:S02]  /*1230*/  ISETP.GE.U32.AND.EX P1, PT, R27, RZ, PT, P1 ;  /* 0x000000ff1b00720c */ /* 0x000fe40003f26110 */
[----:B------:R-:W-:-:S02]  /*1240*/  FSEL R93, R37, -INF , !P3 ;  /* 0xff800000255d7808 */ /* 0x000fc40005800000 */
[----:B------:R-:W-:Y:S02]  /*1250*/  FSEL R25, R25, -INF , !P2 ;  /* 0xff80000019197808 */ /* 0x000fe40005000000 */
[----:B------:R-:W-:Y:S02]  /*1260*/  FSEL R24, R24, -INF , !P1 ;  /* 0xff80000018187808 */ /* 0x000fe40004800000 */
[----:B------:R-:W-:Y:S02]  /*1270*/  FMNMX R27, R48, R50, !PT ;  /* 0x00000032301b7209 */ /* 0x000fe40007800000 */
[----:B------:R-:W-:Y:S02]  /*1280*/  FMNMX R36, R75, R92, !PT ;  /* 0x0000005c4b247209 */ /* 0x000fe40007800000 */
[----:B------:R-:W-:Y:S02]  /*1290*/  FMNMX R37, R26, R93, !PT ;  /* 0x0000005d1a257209 */ /* 0x000fe40007800000 */
[----:B------:R-:W-:Y:S01]  /*12a0*/  FMNMX R38, R25, R24, !PT ;  /* 0x0000001819267209 */ /* 0x000fe20007800000 */
[----:B------:R-:W0:Y:S04]  /*12b0*/  SHFL.BFLY PT, R40, R27, 0x2, 0x1f ;  /* 0x0c401f001b287f89 */ /* 0x000e2800000e0000 */
[----:B------:R-:W1:Y:S04]  /*12c0*/  SHFL.BFLY PT, R39, R36, 0x2, 0x1f ;  /* 0x0c401f0024277f89 */ /* 0x000e6800000e0000 */
[----:B------:R-:W2:Y:S04]  /*12d0*/  SHFL.BFLY PT, R42, R37, 0x2, 0x1f ;  /* 0x0c401f00252a7f89 */ /* 0x000ea800000e0000 */
[----:B------:R-:W3:Y:S01]  /*12e0*/  SHFL.BFLY PT, R45, R38, 0x2, 0x1f ;  /* 0x0c401f00262d7f89 */ /* 0x000ee200000e0000 */
[----:B0-----:R-:W-:-:S02]  /*12f0*/  FMNMX R40, R27, R40, !PT ;  /* 0x000000281b287209 */ /* 0x001fc40007800000 */
[----:B-1----:R-:W-:Y:S02]  /*1300*/  FMNMX R41, R36, R39, !PT ;  /* 0x0000002724297209 */ /* 0x002fe40007800000 */
[----:B--2---:R-:W-:Y:S01]  /*1310*/  FMNMX R43, R37, R42, !PT ;  /* 0x0000002a252b7209 */ /* 0x004fe20007800000 */
[----:B------:R-:W0:Y:S01]  /*1320*/  SHFL.BFLY PT, R39, R40, 0x1, 0x1f ;  /* 0x0c201f0028277f89 */ /* 0x000e2200000e0000 */
[----:B---3--:R-:W-:-:S03]  /*1330*/  FMNMX R45, R38, R45, !PT ;  /* 0x0000002d262d7209 */ /* 0x008fc60007800000 */
[----:B------:R-:W1:Y:S04]  /*1340*/  SHFL.BFLY PT, R42, R41, 0x1, 0x1f ;  /* 0x0c201f00292a7f89 */ /* 0x000e6800000e0000 */
[----:B------:R-:W2:Y:S04]  /*1350*/  SHFL.BFLY PT, R44, R43, 0x1, 0x1f ;  /* 0x0c201f002b2c7f89 */ /* 0x000ea800000e0000 */
[----:B------:R-:W3:Y:S01]  /*1360*/  SHFL.BFLY PT, R46, R45, 0x1, 0x1f ;  /* 0x0c201f002d2e7f89 */ /* 0x000ee200000e0000 */
[----:B0-----:R-:W-:Y:S02]  /*1370*/  FMNMX R36, R40, R39, !PT ;  /* 0x0000002728247209 */ /* 0x001fe40007800000 */
[----:B-1----:R-:W-:-:S03]  /*1380*/  FMNMX R42, R41, R42, !PT ;  /* 0x0000002a292a7209 */ /* 0x002fc60007800000 */
[----:B------:R-:W-:Y:S01]  /*1390*/  @P6 STS [R17+0x1000], R36 ;  /* 0x0010002411006388 */ /* 0x000fe20000000800 */
[----:B--2---:R-:W-:-:S03]  /*13a0*/  FMNMX R37, R43, R44, !PT ;  /* 0x0000002c2b257209 */ /* 0x004fc60007800000 */
[----:B------:R-:W-:Y:S01]  /*13b0*/  @P6 STS [R53+0x1000], R42 ;  /* 0x0010002a35006388 */ /* 0x000fe20000000800 */
[----:B---3--:R-:W-:-:S03]  /*13c0*/  FMNMX R38, R45, R46, !PT ;  /* 0x0000002e2d267209 */ /* 0x008fc60007800000 */
[----:B------:R-:W-:Y:S04]  /*13d0*/  @P6 STS [R54+0x1000], R37 ;  /* 0x0010002536006388 */ /* 0x000fe80000000800 */
[----:B------:R-:W-:Y:S01]  /*13e0*/  @P6 STS [R55+0x1000], R38 ;  /* 0x0010002637006388 */ /* 0x000fe20000000800 */
[----:B------:R-:W-:Y:S06]  /*13f0*/  BAR.SYNC.DEFER_BLOCKING 0x0 ;  /* 0x0000000000007b1d */ /* 0x000fec0000010000 */
[----:B------:R-:W0:Y:S04]  /*1400*/  @!P5 LDS R20, [R12+0x1000] ;  /* 0x001000000c14d984 */ /* 0x000e280000000800 */
[----:B0-----:R-:W0:Y:S02]  /*1410*/  SHFL.BFLY PT, R27, R20, 0x1, 0x1f ;  /* 0x0c201f00141b7f89 */ /* 0x001e2400000e0000 */
[----:B0-----:R-:W-:-:S05]  /*1420*/  FMNMX R27, R20, R27, !PT ;  /* 0x0000001b141b7209 */ /* 0x001fca0007800000 */
[----:B------:R-:W-:Y:S01]  /*1430*/  @P0 STS [R12+0x1000], R27 ;  /* 0x0010001b0c000388 */ /* 0x000fe20000000800 */
[----:B------:R-:W-:Y:S06]  /*1440*/  BAR.SYNC.DEFER_BLOCKING 0x0 ;  /* 0x0000000000007b1d */ /* 0x000fec0000010000 */
[----:B------:R-:W0:Y:S04]  /*1450*/  LDS R49, [R14+0x1000] ;  /* 0x001000000e317984 */ /* 0x000e280000000800 */
[----:B------:R-:W1:Y:S04]  /*1460*/  LDS R46, [R22+0x1000] ;  /* 0x00100000162e7984 */ /* 0x000e680000000800 */
[----:B------:R-:W2:Y:S04]  /*1470*/  LDS R47, [R23+0x1000] ;  /* 0x00100000172f7984 */ /* 0x000ea80000000800 */
[----:B------:R-:W3:Y:S01]  /*1480*/  LDS R51, [R52+0x1000] ;  /* 0x0010000034337984 */ /* 0x000ee20000000800 */
[----:B0-----:R-:W-:-:S05]  /*1490*/  FMNMX R49, R49, R74, !PT ;  /* 0x0000004a31317209 */ /* 0x001fca0007800000 */
[----:B------:R-:W-:-:S04]  /*14a0*/  FADD R36, R48, -R49 ;  /* 0x8000003130247221 */ /* 0x000fc80000000000 */
[----:B------:R-:W-:Y:S01]  /*14b0*/  FMUL R40, R36, 1.4426950216293334961 ;  /* 0x3fb8aa3b24287820 */ /* 0x000fe20000400000 */
[----:B------:R-:W-:-:S04]  /*14c0*/  FADD R36, R50, -R49 ;  /* 0x8000003132247221 */ /* 0x000fc80000000000 */
[----:B------:R-:W-:Y:S01]  /*14d0*/  FMUL R36, R36, 1.4426950216293334961 ;  /* 0x3fb8aa3b24247820 */ /* 0x000fe20000400000 */
[----:B------:R-:W-:Y:S08]  /*14e0*/  MUFU.EX2 R40, R40 ;  /* 0x0000002800287308 */ /* 0x000ff00000000800 */
[----:B------:R-:W0:Y:S01]  /*14f0*/  MUFU.EX2 R41, R36 ;  /* 0x0000002400297308 */ /* 0x000e220000000800 */
[----:B-1----:R-:W-:-:S02]  /*1500*/  FMNMX R46, R46, R73, !PT ;  /* 0x000000492e2e7209 */ /* 0x002fc40007800000 */
[----:B--2---:R-:W-:-:S03]  /*1510*/  FMNMX R47, R47, R72, !PT ;  /* 0x000000482f2f7209 */ /* 0x004fc60007800000 */
[--C-:B------:R-:W-:Y:S01]  /*1520*/  FADD R27, R75, -R46.reuse ;  /* 0x8000002e4b1b7221 */ /* 0x100fe20000000000 */
[----:B---3--:R-:W-:Y:S01]  /*1530*/  FMNMX R51, R51, R70, !PT ;  /* 0x0000004633337209 */ /* 0x008fe20007800000 */
[--C-:B------:R-:W-:Y:S02]  /*1540*/  FADD R26, R26, -R47.reuse ;  /* 0x8000002f1a1a7221 */ /* 0x100fe40000000000 */
[----:B------:R-:W-:Y:S01]  /*1550*/  FMUL R42, R27, 1.4426950216293334961 ;  /* 0x3fb8aa3b1b2a7820 */ /* 0x000fe20000400000 */
[----:B------:R-:W-:Y:S01]  /*1560*/  FADD R27, R92, -R46 ;  /* 0x8000002e5c1b7221 */ /* 0x000fe20000000000 */
[----:B------:R-:W-:Y:S01]  /*1570*/  FMUL R44, R26, 1.4426950216293334961 ;  /* 0x3fb8aa3b1a2c7820 */ /* 0x000fe20000400000 */
[----:B------:R-:W-:Y:S01]  /*1580*/  FADD R26, R93, -R47 ;  /* 0x8000002f5d1a7221 */ /* 0x000fe20000000000 */
[----:B0-----:R-:W-:Y:S01]  /*1590*/  FADD R36, R40, R41 ;  /* 0x0000002928247221 */ /* 0x001fe20000000000 */
[--C-:B------:R-:W-:Y:S01]  /*15a0*/  FADD R25, R25, -R51.reuse ;  /* 0x8000003319197221 */ /* 0x100fe20000000000 */
[----:B------:R-:W-:Y:S01]  /*15b0*/  FADD R24, R24, -R51 ;  /* 0x8000003318187221 */ /* 0x000fe20000000000 */
[----:B------:R-:W-:-:S02]  /*15c0*/  FMUL R27, R27, 1.4426950216293334961 ;  /* 0x3fb8aa3b1b1b7820 */ /* 0x000fc40000400000 */
[----:B------:R-:W0:Y:S01]  /*15d0*/  SHFL.BFLY PT, R37, R36, 0x2, 0x1f ;  /* 0x0c401f0024257f89 */ /* 0x000e2200000e0000 */
[----:B------:R-:W-:Y:S01]  /*15e0*/  FMUL R26, R26, 1.4426950216293334961 ;  /* 0x3fb8aa3b1a1a7820 */ /* 0x000fe20000400000 */
[----:B------:R-:W-:Y:S01]  /*15f0*/  FMUL R25, R25, 1.4426950216293334961 ;  /* 0x3fb8aa3b19197820 */ /* 0x000fe20000400000 */
[----:B------:R-:W-:Y:S01]  /*1600*/  FMUL R24, R24, 1.4426950216293334961 ;  /* 0x3fb8aa3b18187820 */ /* 0x000fe20000400000 */
[----:B------:R-:W-:Y:S08]  /*1610*/  MUFU.EX2 R42, R42 ;  /* 0x0000002a002a7308 */ /* 0x000ff00000000800 */
[----:B------:R-:W1:Y:S08]  /*1620*/  MUFU.EX2 R43, R27 ;  /* 0x0000001b002b7308 */ /* 0x000e700000000800 */
[----:B------:R-:W-:Y:S08]  /*1630*/  MUFU.EX2 R44, R44 ;  /* 0x0000002c002c7308 */ /* 0x000ff00000000800 */
[----:B------:R-:W2:Y:S08]  /*1640*/  MUFU.EX2 R45, R26 ;  /* 0x0000001a002d7308 */ /* 0x000eb00000000800 */
[----:B------:R-:W-:Y:S08]  /*1650*/  MUFU.EX2 R48, R25 ;  /* 0x0000001900307308 */ /* 0x000ff00000000800 */
[----:B------:R-:W3:Y:S01]  /*1660*/  MUFU.EX2 R95, R24 ;  /* 0x00000018005f7308 */ /* 0x000ee20000000800 */
[----:B-1----:R-:W-:Y:S01]  /*1670*/  FADD R27, R42, R43 ;  /* 0x0000002b2a1b7221 */ /* 0x002fe20000000000 */
[----:B0-----:R-:W-:Y:S01]  /*1680*/  FADD R38, R36, R37 ;  /* 0x0000002524267221 */ /* 0x001fe20000000000 */
[----:B--2---:R-:W-:-:S03]  /*1690*/  FADD R26, R44, R45 ;  /* 0x0000002d2c1a7221 */ /* 0x004fc60000000000 */
[----:B------:R-:W0:Y:S04]  /*16a0*/  SHFL.BFLY PT, R50, R27, 0x2, 0x1f ;  /* 0x0c401f001b327f89 */ /* 0x000e2800000e0000 */
[----:B------:R-:W1:Y:S01]  /*16b0*/  SHFL.BFLY PT, R39, R26, 0x2, 0x1f ;  /* 0x0c401f001a277f89 */ /* 0x000e6200000e0000 */
[----:B---3--:R-:W-:-:S03]  /*16c0*/  FADD R37, R48, R95 ;  /* 0x0000005f30257221 */ /* 0x008fc60000000000 */
[----:B------:R-:W2:Y:S04]  /*16d0*/  SHFL.BFLY PT, R25, R38, 0x1, 0x1f ;  /* 0x0c201f0026197f89 */ /* 0x000ea800000e0000 */
[----:B------:R-:W3:Y:S01]  /*16e0*/  SHFL.BFLY PT, R92, R37, 0x2, 0x1f ;  /* 0x0c401f00255c7f89 */ /* 0x000ee200000e0000 */
[----:B0-----:R-:W-:Y:S01]  /*16f0*/  FADD R50, R27, R50 ;  /* 0x000000321b327221 */ /* 0x001fe20000000000 */
[----:B-1----:R-:W-:-:S05]  /*1700*/  FADD R39, R26, R39 ;  /* 0x000000271a277221 */ /* 0x002fca0000000000 */
[----:B------:R-:W0:Y:S01]  /*1710*/  SHFL.BFLY PT, R24, R39, 0x1, 0x1f ;  /* 0x0c201f0027187f89 */ /* 0x000e2200000e0000 */
[----:B--2---:R-:W-:Y:S01]  /*1720*/  FADD R36, R38, R25 ;  /* 0x0000001926247221 */ /* 0x004fe20000000000 */
[----:B------:R-:W-:Y:S01]  /*1730*/  BAR.SYNC.DEFER_BLOCKING 0x0 ;  /* 0x0000000000007b1d */ /* 0x000fe20000010000 */
[----:B---3--:R-:W-:-:S05]  /*1740*/  FADD R92, R37, R92 ;  /* 0x0000005c255c7221 */ /* 0x008fca0000000000 */
[----:B------:R-:W1:Y:S04]  /*1750*/  SHFL.BFLY PT, R25, R50, 0x1, 0x1f ;  /* 0x0c201f0032197f89 */ /* 0x000e6800000e0000 */
[----:B------:R-:W2:Y:S01]  /*1760*/  SHFL.BFLY PT, R27, R92, 0x1, 0x1f ;  /* 0x0c201f005c1b7f89 */ /* 0x000ea200000e0000 */
[----:B0-----:R-:W-:-:S03]  /*1770*/  FADD R93, R39, R24 ;  /* 0x00000018275d7221 */ /* 0x001fc60000000000 */
[----:B------:R-:W-:Y:S01]  /*1780*/  @P6 STS [R17+0x1000], R36 ;  /* 0x0010002411006388 */ /* 0x000fe20000000800 */
[----:B-1----:R-:W-:Y:S01]  /*1790*/  FADD R94, R50, R25 ;  /* 0x00000019325e7221 */ /* 0x002fe20000000000 */
[----:B--2---:R-:W-:-:S04]  /*17a0*/  FADD R96, R92, R27 ;  /* 0x0000001b5c607221 */ /* 0x004fc80000000000 */
[----:B------:R-:W-:Y:S04]  /*17b0*/  @P6 STS [R53+0x1000], R94 ;  /* 0x0010005e35006388 */ /* 0x000fe80000000800 */
[----:B------:R-:W-:Y:S04]  /*17c0*/  @P6 STS [R54+0x1000], R93 ;  /* 0x0010005d36006388 */ /* 0x000fe80000000800 */
[----:B------:R-:W-:Y:S01]  /*17d0*/  @P6 STS [R55+0x1000], R96 ;  /* 0x0010006037006388 */ /* 0x000fe20000000800 */
[----:B------:R-:W-:Y:S06]  /*17e0*/  BAR.SYNC.DEFER_BLOCKING 0x0 ;  /* 0x0000000000007b1d */ /* 0x000fec0000010000 */
[----:B------:R-:W0:Y:S04]  /*17f0*/  @!P5 LDS R21, [R12+0x1000] ;  /* 0x001000000c15d984 */ /* 0x000e280000000800 */
[----:B0-----:R-:W0:Y:S02]  /*1800*/  SHFL.BFLY PT, R24, R21, 0x1, 0x1f ;  /* 0x0c201f0015187f89 */ /* 0x001e2400000e0000 */
[----:B0-----:R-:W-:-:S05]  /*1810*/  FADD R75, R21, R24 ;  /* 0x00000018154b7221 */ /* 0x001fca0000000000 */
[----:B------:R-:W-:Y:S01]  /*1820*/  @P0 STS [R12+0x1000], R75 ;  /* 0x0010004b0c000388 */ /* 0x000fe20000000800 */
[----:B------:R-:W-:Y:S01]  /*1830*/  BAR.SYNC.DEFER_BLOCKING 0x0 ;  /* 0x0000000000007b1d */ /* 0x000fe20000010000 */
[----:B------:R-:W-:-:S04]  /*1840*/  IMAD.WIDE R38, R3, 0x2, R82 ;  /* 0x0000000203267825 */ /* 0x000fc800078e0252 */
[----:B------:R-:W-:-:S04]  /*1850*/  IMAD.WIDE R24, R3, 0x2, R80 ;  /* 0x0000000203187825 */ /* 0x000fc800078e0250 */
[----:B------:R-:W-:-:S04]  /*1860*/  IMAD.WIDE R26, R3, 0x2, R78 ;  /* 0x00000002031a7825 */ /* 0x000fc800078e024e */
[----:B------:R-:W-:Y:S01]  /*1870*/  IMAD.WIDE R36, R3, 0x2, R76 ;  /* 0x0000000203247825 */ /* 0x000fe200078e024c */
[----:B------:R-:W2:Y:S04]  /*1880*/  LDG.E.U16 R38, desc[UR10][R38.64] ;  /* 0x0000000a26267981 */ /* 0x000ea8000c1e1500 */
[----:B------:R-:W3:Y:S04]  /*1890*/  LDG.E.U16 R94, desc[UR10][R24.64] ;  /* 0x0000000a185e7981 */ /* 0x000ee8000c1e1500 */
[----:B------:R-:W4:Y:S04]  /*18a0*/  LDG.E.U16 R96, desc[UR10][R26.64] ;  /* 0x0000000a1a607981 */ /* 0x000f28000c1e1500 */
[----:B------:R0:W5:Y:S01]  /*18b0*/  LDG.E.U16 R98, desc[UR10][R36.64] ;  /* 0x0000000a24627981 */ /* 0x000162000c1e1500 */
[----:B------:R-:W-:-:S03]  /*18c0*/  FADD R50, -R49, R74 ;  /* 0x0000004a31327221 */ /* 0x000fc60000000100 */
[----:B------:R-:W1:Y:S04]  /*18d0*/  LDS R93, [R14+0x1000] ;  /* 0x001000000e5d7984 */ /* 0x000e680000000800 */
[----:B------:R-:W1:Y:S04]  /*18e0*/  LDS R74, [R22+0x1000] ;  /* 0x00100000164a7984 */ /* 0x000e680000000800 */
[----:B------:R-:W1:Y:S04]  /*18f0*/  LDS R75, [R23+0x1000] ;  /* 0x00100000174b7984 */ /* 0x000e680000000800 */
[----:B------:R-:W-:Y:S01]  /*1900*/  LDS R92, [R52+0x1000] ;  /* 0x00100000345c7984 */ /* 0x000fe20000000800 */
[----:B------:R-:W-:Y:S01]  /*1910*/  BAR.SYNC.DEFER_BLOCKING 0x0 ;  /* 0x0000000000007b1d */ /* 0x000fe20000010000 */
[----:B------:R-:W-:-:S02]  /*1920*/  F2FP.BF16.F32.PACK_AB R40, R41, R40 ;  /* 0x000000282928723e */ /* 0x000fc400000010ff */
[----:B------:R-:W-:Y:S02]  /*1930*/  F2FP.BF16.F32.PACK_AB R41, R43, R42 ;  /* 0x0000002a2b29723e */ /* 0x000fe400000010ff */
[----:B------:R-:W-:Y:S02]  /*1940*/  F2FP.BF16.F32.PACK_AB R42, R45, R44 ;  /* 0x0000002c2d2a723e */ /* 0x000fe400000010ff */
[----:B------:R-:W-:Y:S01]  /*1950*/  F2FP.BF16.F32.PACK_AB R43, R95, R48 ;  /* 0x000000305f2b723e */ /* 0x000fe200000010ff */
[----:B------:R-:W-:-:S06]  /*1960*/  FMUL R50, R50, 1.4426950216293334961 ;  /* 0x3fb8aa3b32327820 */ /* 0x000fcc0000400000 */
[----:B------:R-:W1:Y:S01]  /*1970*/  MUFU.EX2 R50, R50 ;  /* 0x0000003200327308 */ /* 0x000e620000000800 */
[----:B0-----:R-:W-:Y:S01]  /*1980*/  FADD R36, -R46, R73 ;  /* 0x000000492e247221 */ /* 0x001fe20000000100 */
[----:B------:R-:W-:Y:S01]  /*1990*/  FADD R48, -R47, R72 ;  /* 0x000000482f307221 */ /* 0x000fe20000000100 */
[C---:B-1----:R-:W-:Y:S01]  /*19a0*/  FFMA R62, R50.reuse, R62, R93 ;  /* 0x0000003e323e7223 */ /* 0x042fe2000000005d */
[C---:B------:R-:W-:Y:S01]  /*19b0*/  FMUL R28, R50.reuse, R28 ;  /* 0x0000001c321c7220 */ /* 0x040fe20000400000 */
[----:B------:R-:W-:Y:S01]  /*19c0*/  FMUL R29, R50, R29 ;  /* 0x0000001d321d7220 */ /* 0x000fe20000400000 */
[----:B------:R-:W-:-:S04]  /*19d0*/  FMUL R50, R36, 1.4426950216293334961 ;  /* 0x3fb8aa3b24327820 */ /* 0x000fc80000400000 */
[----:B------:R-:W0:Y:S01]  /*19e0*/  MUFU.EX2 R73, R50 ;  /* 0x0000003200497308 */ /* 0x000e220000000800 */
[----:B------:R-:W-:Y:S01]  /*19f0*/  FMUL R72, R48, 1.4426950216293334961 ;  /* 0x3fb8aa3b30487820 */ /* 0x000fe20000400000 */
[----:B------:R-:W-:Y:S01]  /*1a00*/  FADD R48, -R51, R70 ;  /* 0x0000004633307221 */ /* 0x000fe20000000100 */
[----:B------:R-:W-:-:S03]  /*1a10*/  UIADD3 UR4, UP0, UR4, 0x10, URZ ;  /* 0x0000001004047890 */ /* 0x000fc6000ff1e03f */
[----:B------:R-:W-:Y:S01]  /*1a20*/  FMUL R48, R48, 1.4426950216293334961 ;  /* 0x3fb8aa3b30307820 */ /* 0x000fe20000400000 */
[----:B------:R-:W-:Y:S01]  /*1a30*/  UIADD3.X UR5, URZ, UR5, URZ, UP0, !UPT ;  /* 0x000000053f057290 */ /* 0x000fe200087fe43f */
[----:B------:R-:W1:Y:S01]  /*1a40*/  MUFU.EX2 R72, R72 ;  /* 0x0000004800487308 */ /* 0x000e620000000800 */
[C---:B0-----:R-:W-:Y:S01]  /*1a50*/  FMUL R30, R73.reuse, R30 ;  /* 0x0000001e491e7220 */ /* 0x041fe20000400000 */
[C---:B------:R-:W-:Y:S01]  /*1a60*/  FMUL R31, R73.reuse, R31 ;  /* 0x0000001f491f7220 */ /* 0x040fe20000400000 */
[----:B------:R-:W-:Y:S01]  /*1a70*/  ISETP.LE.U32.AND P1, PT, R64, UR4, PT ;  /* 0x0000000440007c0c */ /* 0x000fe2000bf23070 */
[C---:B-1----:R-:W-:Y:S01]  /*1a80*/  FMUL R32, R72.reuse, R32 ;  /* 0x0000002048207220 */ /* 0x042fe20000400000 */
[C---:B------:R-:W-:Y:S01]  /*1a90*/  FMUL R33, R72.reuse, R33 ;  /* 0x0000002148217220 */ /* 0x040fe20000400000 */
[----:B------:R-:W-:Y:S01]  /*1aa0*/  FFMA R61, R73, R61, R74 ;  /* 0x0000003d493d7223 */ /* 0x000fe2000000004a */
[----:B------:R-:W-:Y:S01]  /*1ab0*/  FFMA R60, R72, R60, R75 ;  /* 0x0000003c483c7223 */ /* 0x000fe2000000004b */
[----:B------:R-:W-:Y:S01]  /*1ac0*/  IMAD.MOV.U32 R74, RZ, RZ, R49 ;  /* 0x000000ffff4a7224 */ /* 0x000fe200078e0031 */
[----:B------:R-:W-:Y:S01]  /*1ad0*/  MOV R70, R51 ;  /* 0x0000003300467202 */ /* 0x000fe20000000f00 */
[----:B------:R-:W-:-:S02]  /*1ae0*/  IMAD.MOV.U32 R73, RZ, RZ, R46 ;  /* 0x000000ffff497224 */ /* 0x000fc400078e002e */
[----:B------:R-:W-:Y:S01]  /*1af0*/  IMAD.MOV.U32 R72, RZ, RZ, R47 ;  /* 0x000000ffff487224 */ /* 0x000fe200078e002f */
[----:B--2---:R-:W-:Y:S04]  /*1b00*/  STS.U16 [R7+UR6+0x1000], R38 ;  /* 0x0010002607007988 */ /* 0x004fe80008000406 */
[----:B---3--:R-:W-:Y:S04]  /*1b10*/  STS.U16 [R7+UR6+0x1200], R94 ;  /* 0x0012005e07007988 */ /* 0x008fe80008000406 */
[----:B----4-:R-:W-:Y:S04]  /*1b20*/  STS.U16 [R7+UR6+0x1400], R96 ;  /* 0x0014006007007988 */ /* 0x010fe80008000406 */
[----:B-----5:R-:W-:Y:S04]  /*1b30*/  STS.U16 [R7+UR6+0x1600], R98 ;  /* 0x0016006207007988 */ /* 0x020fe80008000406 */
[----:B------:R0:W-:Y:S01]  /*1b40*/  STSM.16.M88.4 [R8+0x1800], R40 ;  /* 0x0018002808007844 */ /* 0x0001e20000000200 */
[----:B------:R-:W-:Y:S06]  /*1b50*/  BAR.SYNC.DEFER_BLOCKING 0x0 ;  /* 0x0000000000007b1d */ /* 0x000fec0000010000 */
[----:B------:R-:W-:Y:S04]  /*1b60*/  LDSM.16.M88.2 R44, [R11+0x1000] ;  /* 0x001000000b2c783b */ /* 0x000fe80000000100 */
[----:B------:R-:W1:Y:S04]  /*1b70*/  LDSM.16.M88.4 R24, [R10+UR6+0x1800] ;  /* 0x001800060a18783b */ /* 0x000e680008000200 */
[----:B------:R-:W2:Y:S01]  /*1b80*/  LDSM.16.M88.4 R36, [R10+UR6+0x1a00] ;  /* 0x001a00060a24783b */ /* 0x000ea20008000200 */
[----:B0-----:R-:W0:Y:S02]  /*1b90*/  MUFU.EX2 R41, R48 ;  /* 0x0000003000297308 */ /* 0x001e240000000800 */
[C---:B0-----:R-:W-:Y:S01]  /*1ba0*/  FMUL R34, R41.reuse, R34 ;  /* 0x0000002229227220 */ /* 0x041fe20000400000 */
[----:B------:R-:W-:Y:S01]  /*1bb0*/  FMUL R35, R41, R35 ;  /* 0x0000002329237220 */ /* 0x000fe20000400000 */
[----:B-1----:R-:W-:Y:S01]  /*1bc0*/  HMMA.16816.F32.BF16 R28, R24, R44, R28 ;  /* 0x0000002c181c723c */ /* 0x002fe2000004181c */
[----:B------:R-:W0:Y:S08]  /*1bd0*/  LDC R24, c[0x0][0x264] ;  /* 0x00009900ff187b82 */ /* 0x000e300000000800 */
[----:B------:R-:W1:Y:S01]  /*1be0*/  LDC R25, c[0x0][0x254] ;  /* 0x00009500ff197b82 */ /* 0x000e620000000800 */
[----:B------:R-:W-:-:S05]  /*1bf0*/  IMAD.U32 R26, RZ, RZ, UR5 ;  /* 0x00000005ff1a7e24 */ /* 0x000fca000f8e00ff */
[----:B------:R-:W-:Y:S01]  /*1c00*/  ISETP.GE.U32.AND.EX P1, PT, R26, RZ, PT, P1 ;  /* 0x000000ff1a00720c */ /* 0x000fe20003f26110 */
[----:B--2---:R-:W-:Y:S01]  /*1c10*/  HMMA.16816.F32.BF16 R32, R36, R44, R32 ;  /* 0x0000002c2420723c */ /* 0x004fe20000041820 */
[----:B------:R-:W-:Y:S01]  /*1c20*/  FFMA R59, R41, R59, R92 ;  /* 0x0000003b293b7223 */ /* 0x000fe2000000005c */
[----:B0-----:R-:W-:Y:S01]  /*1c30*/  IMAD R3, R24, 0x10, R3 ;  /* 0x0000001018037824 */ /* 0x001fe200078e0203 */
[----:B-1----:R-:W-:-:S09]  /*1c40*/  LEA R18, R25, R18, 0x4 ;  /* 0x0000001219127211 */ /* 0x002fd200078e20ff */
[----:B------:R-:W-:-:S12]  /*1c50*/  @!P1 BRA `(.L_x_1) ;  /* 0xfffffff000749947 */ /* 0x000fd8000383ffff */
.L_x_0:
[C---:B------:R-:W-:Y:S01]  /*1c60*/  FMUL R5, R62.reuse, 8388608 ;  /* 0x4b0000003e057820 */ /* 0x040fe20000400000 */
[----:B------:R-:W-:Y:S01]  /*1c70*/  FSETP.GEU.AND P3, PT, R62, 1.175494350822287508e-38, PT ;  /* 0x008000003e00780b */ /* 0x000fe20003f6e000 */
[C---:B------:R-:W-:Y:S01]  /*1c80*/  FMUL R7, R61.reuse, 8388608 ;  /* 0x4b0000003d077820 */ /* 0x040fe20000400000 */
[----:B------:R-:W-:Y:S01]  /*1c90*/  FSETP.GT.AND P2, PT, |R61|, 8.50705917302346158658e+37, PT ;  /* 0x7e8000003d00780b */ /* 0x000fe20003f44200 */
[----:B------:R-:W-:Y:S01]  /*1ca0*/  FMUL R6, R60, 8388608 ;  /* 0x4b0000003c067820 */ /* 0x000fe20000400000 */
[----:B------:R-:W-:Y:S01]  /*1cb0*/  FSEL R5, R5, R62, !P3 ;  /* 0x0000003e05057208 */ /* 0x000fe20005800000 */
[----:B------:R-:W-:Y:S01]  /*1cc0*/  FMUL R3, R59, 8388608 ;  /* 0x4b0000003b037820 */ /* 0x000fe20000400000 */
[----:B------:R-:W-:Y:S01]  /*1cd0*/  FSEL R8, RZ, -23, P3 ;  /* 0xc1b80000ff087808 */ /* 0x000fe20001800000 */
[----:B------:R-:W-:Y:S01]  /*1ce0*/  BAR.SYNC.DEFER_BLOCKING 0x0 ;  /* 0x0000000000007b1d */ /* 0x000fe20000010000 */
[----:B------:R-:W-:Y:S01]  /*1cf0*/  FSETP.GEU.AND P3, PT, |R61|, 1.175494350822287508e-38, PT ;  /* 0x008000003d00780b */ /* 0x000fe20003f6e200 */
[----:B------:R-:W-:Y:S01]  /*1d00*/  VIADD R9, R5, 0xc0cafb0d ;  /* 0xc0cafb0d05097836 */ /* 0x000fe20000000000 */
[----:B------:R-:W-:-:S02]  /*1d10*/  FSETP.GEU.AND P5, PT, R61, 1.175494350822287508e-38, PT ;  /* 0x008000003d00780b */ /* 0x000fc40003fae000 */
[----:B------:R-:W-:-:S03]  /*1d20*/  FSETP.GEU.AND P6, PT, R60, 1.175494350822287508e-38, PT ;  /* 0x008000003c00780b */ /* 0x000fc60003fce000 */
[----:B------:R-:W0:Y:S01]  /*1d30*/  LDC R24, c[0x0][0x278] ;  /* 0x00009e00ff187b82 */ /* 0x000e220000000800 */
[----:B------:R-:W-:Y:S01]  /*1d40*/  FSEL R7, R7, R61, !P5 ;  /* 0x0000003d07077208 */ /* 0x000fe20006800000 */
[----:B------:R-:W-:Y:S01]  /*1d50*/  @P2 FMUL R31, R31, 0.25 ;  /* 0x3e8000001f1f2820 */ /* 0x000fe20000400000 */
[----:B------:R-:W-:Y:S01]  /*1d60*/  FSEL R11, RZ, -23, P5 ;  /* 0xc1b80000ff0b7808 */ /* 0x000fe20002800000 */
[----:B------:R-:W-:Y:S01]  /*1d70*/  @P2 FMUL R61, R61, 0.25 ;  /* 0x3e8000003d3d2820 */ /* 0x000fe20000400000 */
[----:B------:R-:W-:Y:S01]  /*1d80*/  FSETP.GT.AND P5, PT, |R59|, 8.50705917302346158658e+37, PT ;  /* 0x7e8000003b00780b */ /* 0x000fe20003fa4200 */
[----:B------:R-:W-:Y:S01]  /*1d90*/  @P2 FMUL R30, R30, 0.25 ;  /* 0x3e8000001e1e2820 */ /* 0x000fe20000400000 */
[----:B------:R-:W-:Y:S01]  /*1da0*/  FSEL R6, R6, R60, !P6 ;  /* 0x0000003c06067208 */ /* 0x000fe20007000000 */
[----:B------:R-:W-:Y:S01]  /*1db0*/  @!P3 FMUL R31, R31, 16777216 ;  /* 0x4b8000001f1fb820 */ /* 0x000fe20000400000 */
[----:B------:R-:W-:Y:S01]  /*1dc0*/  FSEL R13, RZ, -23, P6 ;  /* 0xc1b80000ff0d7808 */ /* 0x000fe20003000000 */
[----:B------:R-:W-:Y:S01]  /*1dd0*/  @!P3 FMUL R61, R61, 16777216 ;  /* 0x4b8000003d3db820 */ /* 0x000fe20000400000 */
[----:B------:R-:W-:Y:S01]  /*1de0*/  FSETP.GT.AND P6, PT, |R62|, 8.50705917302346158658e+37, PT ;  /* 0x7e8000003e00780b */ /* 0x000fe20003fc4200 */
[----:B------:R-:W-:Y:S01]  /*1df0*/  @!P3 FMUL R30, R30, 16777216 ;  /* 0x4b8000001e1eb820 */ /* 0x000fe20000400000 */
[----:B------:R-:W-:Y:S01]  /*1e00*/  FSETP.GEU.AND P0, PT, R59, 1.175494350822287508e-38, PT ;  /* 0x008000003b00780b */ /* 0x000fe20003f0e000 */
[----:B------:R-:W2:Y:S01]  /*1e10*/  MUFU.RCP R21, R61 ;  /* 0x0000003d00157308 */ /* 0x000ea20000001000 */
[----:B------:R-:W-:Y:S01]  /*1e20*/  FSETP.GT.AND P2, PT, |R60|, 8.50705917302346158658e+37, PT ;  /* 0x7e8000003c00780b */ /* 0x000fe20003f44200 */
[----:B------:R-:W-:Y:S01]  /*1e30*/  VIADD R12, R7, 0xc0cafb0d ;  /* 0xc0cafb0d070c7836 */ /* 0x000fe20000000000 */
[----:B------:R-:W-:Y:S01]  /*1e40*/  FSETP.GEU.AND P1, PT, |R59|, 1.175494350822287508e-38, PT ;  /* 0x008000003b00780b */ /* 0x000fe20003f2e200 */
[----:B------:R-:W-:Y:S01]  /*1e50*/  @P5 FMUL R35, R35, 0.25 ;  /* 0x3e80000023235820 */ /* 0x000fe20000400000 */
[----:B------:R-:W-:Y:S01]  /*1e60*/  FSETP.GEU.AND P3, PT, |R62|, 1.175494350822287508e-38, PT ;  /* 0x008000003e00780b */ /* 0x000fe20003f6e200 */
[----:B------:R-:W-:Y:S01]  /*1e70*/  @P5 FMUL R34, R34, 0.25 ;  /* 0x3e80000022225820 */ /* 0x000fe20000400000 */
[----:B------:R-:W-:Y:S01]  /*1e80*/  FSEL R3, R3, R59, !P0 ;  /* 0x0000003b03037208 */ /* 0x000fe20004000000 */
[----:B------:R-:W-:Y:S01]  /*1e90*/  @P5 FMUL R59, R59, 0.25 ;  /* 0x3e8000003b3b5820 */ /* 0x000fe20000400000 */
[----:B------:R-:W-:Y:S01]  /*1ea0*/  FSEL R17, RZ, -23, P0 ;  /* 0xc1b80000ff117808 */ /* 0x000fe20000000000 */
[----:B------:R-:W-:Y:S01]  /*1eb0*/  @P6 FMUL R62, R62, 0.25 ;  /* 0x3e8000003e3e6820 */ /* 0x000fe20000400000 */
[----:B------:R-:W-:Y:S01]  /*1ec0*/  FSETP.GEU.AND P0, PT, |R60|, 1.175494350822287508e-38, PT ;  /* 0x008000003c00780b */ /* 0x000fe20003f0e200 */
[----:B------:R-:W-:Y:S01]  /*1ed0*/  VIADD R16, R3, 0xc0cafb0d ;  /* 0xc0cafb0d03107836 */ /* 0x000fe20000000000 */
[----:B-1----:R-:W-:Y:S01]  /*1ee0*/  IADD3 R14, R6, -0x3f3504f3, RZ ;  /* 0xc0cafb0d060e7810 */ /* 0x002fe20007ffe0ff */
[----:B------:R-:W-:Y:S01]  /*1ef0*/  @P2 FMUL R60, R60, 0.25 ;  /* 0x3e8000003c3c2820 */ /* 0x000fe20000400000 */
[----:B------:R-:W-:Y:S01]  /*1f00*/  LOP3.LUT R10, R9, 0xff800000, RZ, 0xc0, !PT ;  /* 0xff800000090a7812 */ /* 0x000fe200078ec0ff */
[----:B------:R-:W-:Y:S01]  /*1f10*/  @!P1 FMUL R59, R59, 16777216 ;  /* 0x4b8000003b3b9820 */ /* 0x000fe20000400000 */
[----:B------:R-:W-:Y:S01]  /*1f20*/  LOP3.LUT R15, R14, 0xff800000, RZ, 0xc0, !PT ;  /* 0xff8000000e0f7812 */ /* 0x000fe200078ec0ff */
[----:B------:R-:W-:Y:S01]  /*1f30*/  @!P3 FMUL R62, R62, 16777216 ;  /* 0x4b8000003e3eb820 */ /* 0x000fe20000400000 */
[----:B------:R-:W-:Y:S01]  /*1f40*/  LOP3.LUT R18, R16, 0xff800000, RZ, 0xc0, !PT ;  /* 0xff80000010127812 */ /* 0x000fe200078ec0ff */
[----:B------:R-:W1:Y:S01]  /*1f50*/  MUFU.RCP R19, R59 ;  /* 0x0000003b00137308 */ /* 0x000e620000001000 */
[----:B------:R-:W-:Y:S01]  /*1f60*/  I2FP.F32.S32 R16, R15 ;  /* 0x0000000f00107245 */ /* 0x000fe20000201400 */
[----:B------:R-:W-:Y:S01]  /*1f70*/  @P6 FMUL R29, R29, 0.25 ;  /* 0x3e8000001d1d6820 */ /* 0x000fe20000400000 */
[----:B------:R-:W-:Y:S01]  /*1f80*/  I2FP.F32.S32 R20, R18 ;  /* 0x0000001200147245 */ /* 0x000fe20000201400 */
[----:B------:R-:W-:Y:S01]  /*1f90*/  @!P0 FMUL R60, R60, 16777216 ;  /* 0x4b8000003c3c8820 */ /* 0x000fe20000400000 */
[----:B------:R-:W-:Y:S01]  /*1fa0*/  LOP3.LUT R12, R12, 0xff800000, RZ, 0xc0, !PT ;  /* 0xff8000000c0c7812 */ /* 0x000fe200078ec0ff */
[----:B------:R-:W-:Y:S01]  /*1fb0*/  FFMA.FTZ R16, R16, 1.1920928955078125e-07, R13 ;  /* 0x3400000010107823 */ /* 0x000fe2000001000d */
[----:B------:R-:W-:Y:S01]  /*1fc0*/  I2FP.F32.S32 R9, R10 ;  /* 0x0000000a00097245 */ /* 0x000fe20000201400 */
[----:B------:R-:W3:Y:S01]  /*1fd0*/  MUFU.RCP R22, R62 ;  /* 0x0000003e00167308 */ /* 0x000ee20000001000 */
[----:B------:R-:W-:Y:S01]  /*1fe0*/  I2FP.F32.S32 R14, R12 ;  /* 0x0000000c000e7245 */ /* 0x000fe20000201400 */
[----:B------:R-:W-:Y:S01]  /*1ff0*/  FFMA.FTZ R17, R20, 1.1920928955078125e-07, R17 ;  /* 0x3400000014117823 */ /* 0x000fe20000010011 */
[----:B------:R-:W-:Y:S01]  /*2000*/  @P6 FMUL R28, R28, 0.25 ;  /* 0x3e8000001c1c6820 */ /* 0x000fe20000400000 */
[----:B--2---:R-:W-:Y:S01]  /*2010*/  FMUL R20, R21, R31 ;  /* 0x0000001f15147220 */ /* 0x004fe20000400000 */
[----:B------:R-:W-:Y:S01]  /*2020*/  @P2 FMUL R33, R33, 0.25 ;  /* 0x3e80000021212820 */ /* 0x000fe20000400000 */
[----:B------:R-:W-:Y:S01]  /*2030*/  FMUL R21, R21, R30 ;  /* 0x0000001e15157220 */ /* 0x000fe20000400000 */
[----:B------:R-:W-:Y:S01]  /*2040*/  @!P1 FMUL R35, R35, 16777216 ;  /* 0x4b80000023239820 */ /* 0x000fe20000400000 */
[----:B------:R-:W2:Y:S01]  /*2050*/  MUFU.RCP R13, R60 ;  /* 0x0000003c000d7308 */ /* 0x000ea20000001000 */
[----:B------:R-:W-:Y:S01]  /*2060*/  @!P1 FMUL R34, R34, 16777216 ;  /* 0x4b80000022229820 */ /* 0x000fe20000400000 */
[----:B------:R-:W-:Y:S01]  /*2070*/  @P2 FMUL R32, R32, 0.25 ;  /* 0x3e80000020202820 */ /* 0x000fe20000400000 */
[----:B------:R-:W-:Y:S01]  /*2080*/  @!P3 FMUL R29, R29, 16777216 ;  /* 0x4b8000001d1db820 */ /* 0x000fe20000400000 */
[----:B------:R-:W-:Y:S01]  /*2090*/  @!P3 FMUL R28, R28, 16777216 ;  /* 0x4b8000001c1cb820 */ /* 0x000fe20000400000 */
[----:B------:R-:W-:Y:S01]  /*20a0*/  FFMA.FTZ R8, R9, 1.1920928955078125e-07, R8 ;  /* 0x3400000009087823 */ /* 0x000fe20000010008 */
[----:B------:R-:W-:Y:S01]  /*20b0*/  FFMA.FTZ R11, R14, 1.1920928955078125e-07, R11 ;  /* 0x340000000e0b7823 */ /* 0x000fe2000001000b */
[----:B------:R-:W-:Y:S01]  /*20c0*/  @!P0 FMUL R33, R33, 16777216 ;  /* 0x4b80000021218820 */ /* 0x000fe20000400000 */
[C---:B-1----:R-:W-:Y:S01]  /*20d0*/  FMUL R9, R19.reuse, R35 ;  /* 0x0000002313097220 */ /* 0x042fe20000400000 */
[----:B------:R-:W-:Y:S01]  /*20e0*/  FMUL R14, R19, R34 ;  /* 0x00000022130e7220 */ /* 0x000fe20000400000 */
[----:B------:R-:W-:Y:S01]  /*20f0*/  @!P0 FMUL R32, R32, 16777216 ;  /* 0x4b80000020208820 */ /* 0x000fe20000400000 */
[----:B---3--:R-:W-:Y:S01]  /*2100*/  FMUL R19, R22, R29 ;  /* 0x0000001d16137220 */ /* 0x008fe20000400000 */
[----:B------:R-:W-:Y:S01]  /*2110*/  F2FP.BF16.F32.PACK_AB R20, R20, R21 ;  /* 0x000000151414723e */ /* 0x000fe200000010ff */
[----:B------:R-:W-:Y:S01]  /*2120*/  FMUL R22, R22, R28 ;  /* 0x0000001c16167220 */ /* 0x000fe20000400000 */
[----:B------:R-:W-:Y:S01]  /*2130*/  IMAD.IADD R21, R71, 0x1, R4 ;  /* 0x0000000147157824 */ /* 0x000fe200078e0204 */
[----:B------:R-:W-:Y:S01]  /*2140*/  IADD3 R10, R5, -R10, RZ ;  /* 0x8000000a050a7210 */ /* 0x000fe20007ffe0ff */
[----:B------:R-:W-:-:S02]  /*2150*/  IMAD.IADD R12, R7, 0x1, -R12 ;  /* 0x00000001070c7824 */ /* 0x000fc400078e0a0c */
[C---:B--2---:R-:W-:Y:S01]  /*2160*/  FMUL R4, R13.reuse, R33 ;  /* 0x000000210d047220 */ /* 0x044fe20000400000 */
[----:B------:R-:W-:Y:S01]  /*2170*/  FMUL R13, R13, R32 ;  /* 0x000000200d0d7220 */ /* 0x000fe20000400000 */
[----:B------:R-:W-:Y:S01]  /*2180*/  F2FP.BF16.F32.PACK_AB R19, R19, R22 ;  /* 0x000000161313723e */ /* 0x000fe200000010ff */
[----:B------:R-:W-:Y:S01]  /*2190*/  IMAD.IADD R15, R6, 0x1, -R15 ;  /* 0x00000001060f7824 */ /* 0x000fe200078e0a0f */
[----:B------:R-:W-:Y:S01]  /*21a0*/  LOP3.LUT R22, R21, 0x20, RZ, 0x3c, !PT ;  /* 0x0000002015167812 */ /* 0x000fe200078e3cff */
[----:B------:R-:W-:Y:S01]  /*21b0*/  IMAD.IADD R18, R3, 0x1, -R18 ;  /* 0x0000000103127824 */ /* 0x000fe200078e0a12 */
[----:B------:R-:W-:Y:S01]  /*21c0*/  F2FP.BF16.F32.PACK_AB R4, R4, R13 ;  /* 0x0000000d0404723e */ /* 0x000fe200000010ff */
[----:B------:R1:W-:Y:S01]  /*21d0*/  STS.U16 [R21+UR6], R19 ;  /* 0x0000001315007988 */ /* 0x0003e20008000406 */
[----:B------:R-:W-:Y:S01]  /*21e0*/  PRMT R23, R19, 0x7632, R23 ;  /* 0x0000763213177816 */ /* 0x000fe20000000017 */
[----:B------:R-:W-:Y:S01]  /*21f0*/  FADD R10, R10, -1 ;  /* 0xbf8000000a0a7421 */ /* 0x000fe20000000000 */
[----:B------:R-:W-:Y:S01]  /*2200*/  PRMT R25, R20, 0x7632, R25 ;  /* 0x0000763214197816 */ /* 0x000fe20000000019 */
[----:B------:R-:W-:Y:S01]  /*2210*/  FADD R12, R12, -1 ;  /* 0xbf8000000c0c7421 */ /* 0x000fe20000000000 */
[----:B------:R-:W-:Y:S01]  /*2220*/  F2FP.BF16.F32.PACK_AB R9, R9, R14 ;  /* 0x0000000e0909723e */ /* 0x000fe200000010ff */
[----:B------:R-:W-:Y:S01]  /*2230*/  STS.U16 [R21+UR6+0x80], R23 ;  /* 0x0000801715007988 */ /* 0x000fe20008000406 */
[----:B------:R-:W-:Y:S01]  /*2240*/  LOP3.LUT R13, R21, 0x40, RZ, 0x3c, !PT ;  /* 0x00000040150d7812 */ /* 0x000fe200078e3cff */
[----:B------:R-:W-:Y:S01]  /*2250*/  FADD R15, R15, -1 ;  /* 0xbf8000000f0f7421 */ /* 0x000fe20000000000 */
[----:B------:R-:W-:Y:S01]  /*2260*/  PRMT R26, R4, 0x7632, R26 ;  /* 0x00007632041a7816 */ /* 0x000fe2000000001a */
[----:B-1----:R-:W-:Y:S01]  /*2270*/  IMAD.MOV.U32 R19, RZ, RZ, 0x3dc6b27f ;  /* 0x3dc6b27fff137424 */ /* 0x002fe200078e00ff */
[----:B------:R-:W-:Y:S01]  /*2280*/  LOP3.LUT R14, R21, 0x60, RZ, 0x3c, !PT ;  /* 0x00000060150e7812 */ /* 0x000fe200078e3cff */
[----:B------:R-:W-:Y:S01]  /*2290*/  STS.U16 [R22+UR6+0x400], R20 ;  /* 0x0004001416007988 */ /* 0x000fe20008000406 */
[----:B------:R-:W-:Y:S01]  /*22a0*/  FADD R18, R18, -1 ;  /* 0xbf80000012127421 */ /* 0x000fe20000000000 */
[----:B------:R-:W-:Y:S01]  /*22b0*/  PRMT R27, R9, 0x7632, R27 ;  /* 0x00007632091b7816 */ /* 0x000fe2000000001b */
[-C--:B0-----:R-:W-:Y:S01]  /*22c0*/  IMAD R68, R68, R24.reuse, RZ ;  /* 0x0000001844447224 */ /* 0x081fe200078e02ff */
[----:B------:R-:W-:Y:S01]  /*22d0*/  STS.U16 [R22+UR6+0x480], R25 ;  /* 0x0004801916007988 */ /* 0x000fe20008000406 */
[----:B------:R-:W-:Y:S01]  /*22e0*/  ISETP.GE.U32.AND P5, PT, R7, 0x7f800000, PT ;  /* 0x7f8000000700780c */ /* 0x000fe20003fa6070 */
[----:B------:R-:W-:Y:S01]  /*22f0*/  ULDC.64 UR4, c[0x0][0x270] ;  /* 0x00009c0000047ab9 */ /* 0x000fe20000000a00 */
[C---:B------:R-:W-:Y:S01]  /*2300*/  ISETP.GE.U32.AND P0, PT, R5.reuse, 0x7f800000, PT ;  /* 0x7f8000000500780c */ /* 0x040fe20003f06070 */
[----:B------:R0:W-:Y:S01]  /*2310*/  STS.U16 [R13+UR6+0x800], R4 ;  /* 0x000800040d007988 */ /* 0x0001e20008000406 */
[----:B------:R-:W-:Y:S01]  /*2320*/  ISETP.GE.U32.AND P3, PT, R6, 0x7f800000, PT ;  /* 0x7f8000000600780c */ /* 0x000fe20003f66070 */
[----:B------:R-:W-:Y:S01]  /*2330*/  UIMAD UR4, UR7, UR4, URZ ;  /* 0x00000004070472a4 */ /* 0x000fe2000f8e023f */
[----:B------:R-:W-:Y:S01]  /*2340*/  FSETP.NEU.AND P2, PT, R5, RZ, PT ;  /* 0x000000ff0500720b */ /* 0x000fe20003f4d000 */
[----:B------:R1:W-:Y:S01]  /*2350*/  STS.U16 [R13+UR6+0x880], R26 ;  /* 0x0008801a0d007988 */ /* 0x0003e20008000406 */
[----:B------:R-:W-:Y:S01]  /*2360*/  FSETP.NEU.AND P1, PT, R7, RZ, PT ;  /* 0x000000ff0700720b */ /* 0x000fe20003f2d000 */
[----:B------:R-:W-:Y:S01]  /*2370*/  USHF.L.U32 UR8, UR4, 0x1, URZ ;  /* 0x0000000104087899 */ /* 0x000fe2000800063f */
[-C--:B------:R-:W-:Y:S01]  /*2380*/  IMAD R67, R67, R24.reuse, RZ ;  /* 0x0000001843437224 */ /* 0x080fe200078e02ff */
[----:B------:R2:W-:Y:S01]  /*2390*/  STS.U16 [R14+UR6+0xc00], R9 ;  /* 0x000c00090e007988 */ /* 0x0005e20008000406 */
[----:B------:R-:W-:-:S02]  /*23a0*/  IMAD R66, R66, R24, RZ ;  /* 0x0000001842427224 */ /* 0x000fc400078e02ff */
[-C--:B0-----:R-:W-:Y:S01]  /*23b0*/  FFMA.FTZ R4, R15, R19.reuse, -0.16845393180847167969 ;  /* 0xbe2c7f300f047423 */ /* 0x081fe20000010013 */
[----:B------:R-:W-:Y:S01]  /*23c0*/  LEA R71, R71, UR6, 0x2 ;  /* 0x0000000647477c11 */ /* 0x000fe2000f8e10ff */
[----:B------:R-:W-:Y:S01]  /*23d0*/  STS.U16 [R14+UR6+0xc80], R27 ;  /* 0x000c801b0e007988 */ /* 0x000fe20008000406 */
[----:B------:R-:W0:Y:S01]  /*23e0*/  LDC.64 R30, c[0x0][0x230] ;  /* 0x00008c00ff1e7b82 */ /* 0x000e220000000a00 */
[----:B-1----:R-:W-:Y:S01]  /*23f0*/  FFMA.FTZ R13, R12, R19, -0.16845393180847167969 ;  /* 0xbe2c7f300c0d7423 */ /* 0x002fe20000010013 */
[----:B------:R-:W-:-:S06]  /*2400*/  FFMA.FTZ R4, R15, R4, 0.1716887056827545166 ;  /* 0x3e2fcf2a0f047423 */ /* 0x000fcc0000010004 */
[----:B------:R-:W-:Y:S01]  /*2410*/  BAR.SYNC.DEFER_BLOCKING 0x0 ;  /* 0x0000000000007b1d */ /* 0x000fe20000010000 */
[----:B------:R-:W-:Y:S01]  /*2420*/  LOP3.LUT R63, R63, 0x70, RZ, 0xc0, !PT ;  /* 0x000000703f3f7812 */ /* 0x000fe200078ec0ff */
[-C--:B--2---:R-:W-:Y:S01]  /*2430*/  FFMA.FTZ R9, R10, R19.reuse, -0.16845393180847167969 ;  /* 0xbe2c7f300a097423 */ /* 0x084fe20000010013 */
[----:B------:R-:W-:Y:S01]  /*2440*/  FFMA.FTZ R19, R18, R19, -0.16845393180847167969 ;  /* 0xbe2c7f3012137423 */ /* 0x000fe20000010013 */
[C---:B------:R-:W-:Y:S01]  /*2450*/  FFMA.FTZ R4, R15.reuse, R4, -0.17900948226451873779 ;  /* 0xbe374e430f047423 */ /* 0x040fe20000010004 */
[----:B------:R-:W-:Y:S01]  /*2460*/  FFMA.FTZ R13, R12, R13, 0.1716887056827545166 ;  /* 0x3e2fcf2a0c0d7423 */ /* 0x000fe2000001000d */
[----:B------:R-:W-:Y:S01]  /*2470*/  FFMA.FTZ R9, R10, R9, 0.1716887056827545166 ;  /* 0x3e2fcf2a0a097423 */ /* 0x000fe20000010009 */
[----:B------:R-:W-:Y:S01]  /*2480*/  FFMA.FTZ R19, R18, R19, 0.1716887056827545166 ;  /* 0x3e2fcf2a12137423 */ /* 0x000fe20000010013 */
[C---:B------:R-:W-:Y:S01]  /*2490*/  FFMA.FTZ R4, R15.reuse, R4, 0.20512372255325317383 ;  /* 0x3e520bf40f047423 */ /* 0x040fe20000010004 */
[----:B------:R-:W-:Y:S01]  /*24a0*/  FFMA.FTZ R13, R12, R13, -0.17900948226451873779 ;  /* 0xbe374e430c0d7423 */ /* 0x000fe2000001000d */
[----:B------:R-:W-:Y:S01]  /*24b0*/  FFMA.FTZ R9, R10, R9, -0.17900948226451873779 ;  /* 0xbe374e430a097423 */ /* 0x000fe20000010009 */
[----:B------:R-:W-:Y:S01]  /*24c0*/  FFMA.FTZ R19, R18, R19, -0.17900948226451873779 ;  /* 0xbe374e4312137423 */ /* 0x000fe20000010013 */
[C---:B------:R-:W-:Y:S01]  /*24d0*/  FFMA.FTZ R4, R15.reuse, R4, -0.24046532809734344482 ;  /* 0xbe763c8b0f047423 */ /* 0x040fe20000010004 */
[----:B------:R-:W-:Y:S01]  /*24e0*/  FFMA.FTZ R13, R12, R13, 0.20512372255325317383 ;  /* 0x3e520bf40c0d7423 */ /* 0x000fe2000001000d */
[----:B------:R-:W-:Y:S01]  /*24f0*/  FFMA.FTZ R9, R10, R9, 0.20512372255325317383 ;  /* 0x3e520bf40a097423 */ /* 0x000fe20000010009 */
[----:B------:R-:W-:Y:S01]  /*2500*/  FFMA.FTZ R19, R18, R19, 0.20512372255325317383 ;  /* 0x3e520bf412137423 */ /* 0x000fe20000010013 */
[C---:B------:R-:W-:Y:S01]  /*2510*/  FFMA.FTZ R4, R15.reuse, R4, 0.28857114911079406738 ;  /* 0x3e93bf990f047423 */ /* 0x040fe20000010004 */
[----:B------:R-:W-:Y:S01]  /*2520*/  FFMA.FTZ R13, R12, R13, -0.24046532809734344482 ;  /* 0xbe763c8b0c0d7423 */ /* 0x000fe2000001000d */
[----:B------:R-:W-:Y:S01]  /*2530*/  FFMA.FTZ R9, R10, R9, -0.24046532809734344482 ;  /* 0xbe763c8b0a097423 */ /* 0x000fe20000010009 */
[----:B------:R-:W-:Y:S01]  /*2540*/  FFMA.FTZ R19, R18, R19, -0.24046532809734344482 ;  /* 0xbe763c8b12137423 */ /* 0x000fe20000010013 */
[C---:B------:R-:W-:Y:S01]  /*2550*/  FFMA.FTZ R4, R15.reuse, R4, -0.36067417263984680176 ;  /* 0xbeb8aa490f047423 */ /* 0x040fe20000010004 */
[----:B------:R-:W-:Y:S01]  /*2560*/  FFMA.FTZ R13, R12, R13, 0.28857114911079406738 ;  /* 0x3e93bf990c0d7423 */ /* 0x000fe2000001000d */
[----:B------:R-:W-:Y:S01]  /*2570*/  FFMA.FTZ R9, R10, R9, 0.28857114911079406738 ;  /* 0x3e93bf990a097423 */ /* 0x000fe20000010009 */
[----:B------:R-:W-:Y:S01]  /*2580*/  FFMA.FTZ R19, R18, R19, 0.28857114911079406738 ;  /* 0x3e93bf9912137423 */ /* 0x000fe20000010013 */
[C---:B------:R-:W-:Y:S01]  /*2590*/  FFMA.FTZ R4, R15.reuse, R4, 0.48089820146560668945 ;  /* 0x3ef6384a0f047423 */ /* 0x040fe20000010004 */
[----:B------:R-:W-:Y:S01]  /*25a0*/  FFMA.FTZ R13, R12, R13, -0.36067417263984680176 ;  /* 0xbeb8aa490c0d7423 */ /* 0x000fe2000001000d */
[----:B------:R-:W-:Y:S01]  /*25b0*/  FFMA.FTZ R9, R10, R9, -0.36067417263984680176 ;  /* 0xbeb8aa490a097423 */ /* 0x000fe20000010009 */
[----:B------:R-:W-:Y:S01]  /*25c0*/  FFMA.FTZ R19, R18, R19, -0.36067417263984680176 ;  /* 0xbeb8aa4912137423 */ /* 0x000fe20000010013 */
[C---:B------:R-:W-:Y:S01]  /*25d0*/  FFMA.FTZ R4, R15.reuse, R4, -0.72134751081466674805 ;  /* 0xbf38aa3b0f047423 */ /* 0x040fe20000010004 */
[----:B------:R-:W-:Y:S01]  /*25e0*/  FFMA.FTZ R13, R12, R13, 0.48089820146560668945 ;  /* 0x3ef6384a0c0d7423 */ /* 0x000fe2000001000d */
[----:B------:R-:W-:Y:S01]  /*25f0*/  FFMA.FTZ R9, R10, R9, 0.48089820146560668945 ;  /* 0x3ef6384a0a097423 */ /* 0x000fe20000010009 */
[----:B------:R-:W-:Y:S01]  /*2600*/  FFMA.FTZ R19, R18, R19, 0.48089820146560668945 ;  /* 0x3ef6384a12137423 */ /* 0x000fe20000010013 */
[C---:B------:R-:W-:Y:S01]  /*2610*/  FMUL R4, R15.reuse, R4 ;  /* 0x000000040f047220 */ /* 0x040fe20000400000 */
[----:B------:R-:W-:Y:S01]  /*2620*/  FFMA.FTZ R13, R12, R13, -0.72134751081466674805 ;  /* 0xbf38aa3b0c0d7423 */ /* 0x000fe2000001000d */
[----:B------:R-:W-:Y:S01]  /*2630*/  FFMA.FTZ R9, R10, R9, -0.72134751081466674805 ;  /* 0xbf38aa3b0a097423 */ /* 0x000fe20000010009 */
[----:B------:R-:W-:Y:S01]  /*2640*/  FFMA.FTZ R19, R18, R19, -0.72134751081466674805 ;  /* 0xbf38aa3b12137423 */ /* 0x000fe20000010013 */
[C---:B------:R-:W-:Y:S01]  /*2650*/  FMUL R4, R15.reuse, R4 ;  /* 0x000000040f047220 */ /* 0x040fe20000400000 */
[----:B------:R-:W-:Y:S01]  /*2660*/  FMUL R13, R12, R13 ;  /* 0x0000000d0c0d7220 */ /* 0x000fe20000400000 */
[----:B------:R-:W-:Y:S01]  /*2670*/  FMUL R9, R10, R9 ;  /* 0x000000090a097220 */ /* 0x000fe20000400000 */
[----:B------:R-:W-:Y:S01]  /*2680*/  FMUL R19, R18, R19 ;  /* 0x0000001312137220 */ /* 0x000fe20000400000 */
[----:B------:R-:W-:Y:S01]  /*2690*/  FFMA.FTZ R15, R15, 1.4426950216293334961, R4 ;  /* 0x3fb8aa3b0f0f7823 */ /* 0x000fe20000010004 */
[----:B------:R-:W-:Y:S01]  /*26a0*/  FMUL R13, R12, R13 ;  /* 0x0000000d0c0d7220 */ /* 0x000fe20000400000 */
[----:B------:R-:W-:Y:S01]  /*26b0*/  FMUL R9, R10, R9 ;  /* 0x000000090a097220 */ /* 0x000fe20000400000 */
[----:B------:R-:W-:Y:S01]  /*26c0*/  FMUL R19, R18, R19 ;  /* 0x0000001312137220 */ /* 0x000fe20000400000 */
[----:B------:R-:W-:Y:S01]  /*26d0*/  FADD R20, R16, R15 ;  /* 0x0000000f10147221 */ /* 0x000fe20000000000 */
[----:B------:R-:W1:Y:S01]  /*26e0*/  LDS R23, [R2+UR6] ;  /* 0x0000000602177984 */ /* 0x000e620008000800 */
[----:B------:R-:W-:Y:S01]  /*26f0*/  FFMA.FTZ R9, R10, 1.4426950216293334961, R9 ;  /* 0x3fb8aa3b0a097823 */ /* 0x000fe20000010009 */
[----:B------:R-:W-:Y:S01]  /*2700*/  FFMA.FTZ R4, R18, 1.4426950216293334961, R19 ;  /* 0x3fb8aa3b12047823 */ /* 0x000fe20000010013 */
[----:B------:R-:W-:Y:S01]  /*2710*/  FFMA.FTZ R12, R12, 1.4426950216293334961, R13 ;  /* 0x3fb8aa3b0c0c7823 */ /* 0x000fe2000001000d */
[----:B------:R-:W2:Y:S01]  /*2720*/  LDS R25, [R2+UR6+0x100] ;  /* 0x0001000602197984 */ /* 0x000ea20008000800 */
[----:B------:R-:W-:Y:S01]  /*2730*/  FADD R18, R8, R9 ;  /* 0x0000000908127221 */ /* 0x000fe20000000000 */
[----:B------:R-:W-:Y:S01]  /*2740*/  FADD R21, R17, R4 ;  /* 0x0000000411157221 */ /* 0x000fe20000000000 */
[----:B------:R-:W-:Y:S01]  /*2750*/  @P5 IMAD.MOV.U32 R4, RZ, RZ, 0x7f800000 ;  /* 0x7f800000ff045424 */ /* 0x000fe200078e00ff */
[----:B------:R-:W3:Y:S01]  /*2760*/  LDC.64 R16, c[0x0][0x228] ;  /* 0x00008a00ff107b82 */ /* 0x000ee20000000a00 */
[----:B------:R-:W-:Y:S01]  /*2770*/  @P0 MOV R8, 0x7f800000 ;  /* 0x7f80000000080802 */ /* 0x000fe20000000f00 */
[----:B------:R-:W-:Y:S01]  /*2780*/  FADD R19, R11, R12 ;  /* 0x0000000c0b137221 */ /* 0x000fe20000000000 */
[----:B------:R-:W-:Y:S01]  /*2790*/  @P5 FFMA.FTZ R19, R7, R4, +INF ;  /* 0x7f80000007135423 */ /* 0x000fe20000010004 */
[----:B------:R-:W4:Y:S01]  /*27a0*/  LDS R27, [R2+UR6+0x200] ;  /* 0x00020006021b7984 */ /* 0x000f220008000800 */
[----:B------:R-:W-:Y:S01]  /*27b0*/  ISETP.GE.U32.AND P5, PT, R3, 0x7f800000, PT ;  /* 0x7f8000000300780c */ /* 0x000fe20003fa6070 */
[----:B------:R-:W-:Y:S01]  /*27c0*/  @P0 FFMA.FTZ R18, R5, R8, +INF ;  /* 0x7f80000005120423 */ /* 0x000fe20000010008 */
[----:B------:R-:W-:Y:S01]  /*27d0*/  @P3 IMAD.MOV.U32 R5, RZ, RZ, 0x7f800000 ;  /* 0x7f800000ff053424 */ /* 0x000fe200078e00ff */
[----:B------:R5:W0:Y:S01]  /*27e0*/  LDS R29, [R2+UR6+0x300] ;  /* 0x00030006021d7984 */ /* 0x000a220008000800 */
[----:B------:R-:W-:Y:S01]  /*27f0*/  IMAD R4, R69, UR5, RZ ;  /* 0x0000000545047c24 */ /* 0x000fe2000f8e02ff */
[----:B------:R-:W-:Y:S01]  /*2800*/  UIMAD.WIDE UR4, UR4, 0x2, URZ ;  /* 0x00000002040478a5 */ /* 0x000fe2000f8e023f */
[----:B------:R-:W-:-:S02]  /*2810*/  IMAD R7, R24, 0x8, R68 ;  /* 0x0000000818077824 */ /* 0x000fc400078e0244 */
[C---:B------:R-:W-:Y:S01]  /*2820*/  @P3 FFMA.FTZ R20, R6.reuse, R5, +INF ;  /* 0x7f80000006143423 */ /* 0x040fe20000010005 */
[----:B------:R-:W-:Y:S01]  /*2830*/  FSETP.NEU.AND P0, PT, R6, RZ, PT ;  /* 0x000000ff0600720b */ /* 0x000fe20003f0d000 */
[----:B------:R-:W-:Y:S01]  /*2840*/  VIADD R63, R63, UR6 ;  /* 0x000000063f3f7c36 */ /* 0x000fe20008000000 */
[----:B------:R-:W-:Y:S01]  /*2850*/  SHF.L.U32 R5, R4, 0x1, RZ ;  /* 0x0000000104057819 */ /* 0x000fe200000006ff */
[----:B------:R-:W-:Y:S01]  /*2860*/  IMAD R9, R24, 0x8, R7 ;  /* 0x0000000818097824 */ /* 0x000fe200078e0207 */
[----:B------:R-:W-:Y:S01]  /*2870*/  FSEL R18, R18, -INF , P2 ;  /* 0xff80000012127808 */ /* 0x000fe20001000000 */
[----:B------:R-:W-:Y:S01]  /*2880*/  IMAD.HI R4, R4, 0x2, RZ ;  /* 0x0000000204047827 */ /* 0x000fe200078e02ff */
[----:B------:R-:W-:Y:S01]  /*2890*/  FSEL R19, R19, -INF , P1 ;  /* 0xff80000013137808 */ /* 0x000fe20000800000 */
[----:B------:R-:W-:Y:S01]  /*28a0*/  ULDC UR4, c[0x0][0x27c] ;  /* 0x00009f0000047ab9 */ /* 0x000fe20000000800 */
[----:B------:R-:W-:Y:S01]  /*28b0*/  FSEL R20, R20, -INF , P0 ;  /* 0xff80000014147808 */ /* 0x000fe20000000000 */
[----:B------:R-:W-:-:S02]  /*28c0*/  IMAD R13, R24, 0x10, R9 ;  /* 0x00000010180d7824 */ /* 0x000fc400078e0209 */
[----:B------:R-:W-:Y:S01]  /*28d0*/  FFMA R48, R18, 0.69314718246459960938, R49 ;  /* 0x3f31721812307823 */ /* 0x000fe20000000031 */
[----:B---3--:R-:W-:Y:S01]  /*28e0*/  IADD3 R16, P3, P6, R5, UR8, R16 ;  /* 0x0000000805107c10 */ /* 0x008fe2000fe7e010 */
[----:B------:R-:W-:Y:S02]  /*28f0*/  @P5 IMAD.MOV.U32 R6, RZ, RZ, 0x7f800000 ;  /* 0x7f800000ff065424 */ /* 0x000fe400078e00ff */
[----:B------:R-:W-:Y:S01]  /*2900*/  FFMA R49, R19, 0.69314718246459960938, R46 ;  /* 0x3f31721813317823 */ /* 0x000fe2000000002e */
[----:B------:R-:W-:Y:S01]  /*2910*/  LEA R15, R24, R13, 0x3 ;  /* 0x0000000d180f7211 */ /* 0x000fe200078e18ff */
[----:B------:R-:W-:Y:S01]  /*2920*/  FFMA R50, R20, 0.69314718246459960938, R47 ;  /* 0x3f31721814327823 */ /* 0x000fe2000000002f */
[----:B------:R-:W-:Y:S01]  /*2930*/  IADD3.X R22, R4, UR5, R17, P3, P6 ;  /* 0x0000000504167c10 */ /* 0x000fe20009fec411 */
[----:B------:R-:W-:Y:S01]  /*2940*/  @P5 FFMA.FTZ R21, R3, R6, +INF ;  /* 0x7f80000003155423 */ /* 0x000fe20000010006 */
[-C--:B------:R-:W-:Y:S01]  /*2950*/  LEA R4, P6, R68, R16.reuse, 0x1 ;  /* 0x0000001044047211 */ /* 0x080fe200078c08ff */
[----:B------:R-:W-:Y:S01]  /*2960*/  IMAD R17, R24, 0x8, R15 ;  /* 0x0000000818117824 */ /* 0x000fe200078e020f */
[-C--:B------:R-:W-:Y:S01]  /*2970*/  LEA R6, P5, R7, R16.reuse, 0x1 ;  /* 0x0000001007067211 */ /* 0x080fe200078a08ff */
[----:B------:R-:W-:Y:S01]  /*2980*/  UIMAD UR4, UR7, UR4, URZ ;  /* 0x00000004070472a4 */ /* 0x000fe2000f8e023f */
[----:B------:R-:W-:-:S02]  /*2990*/  LEA R8, P3, R9, R16, 0x1 ;  /* 0x0000001009087211 */ /* 0x000fc400078608ff */
[----:B------:R-:W-:Y:S01]  /*29a0*/  LEA.HI.X.SX32 R5, R68, R22, 0x1, P6 ;  /* 0x0000001644057211 */ /* 0x000fe200030f0eff */
[----:B------:R-:W-:Y:S01]  /*29b0*/  USHF.L.U32 UR7, UR4, 0x2, URZ ;  /* 0x0000000204077899 */ /* 0x000fe2000800063f */
[----:B------:R-:W-:Y:S01]  /*29c0*/  LEA R10, P6, R67, R16, 0x1 ;  /* 0x00000010430a7211 */ /* 0x000fe200078c08ff */
[----:B------:R-:W-:Y:S01]  /*29d0*/  UIMAD.WIDE UR4, UR4, 0x4, URZ ;  /* 0x00000004040478a5 */ /* 0x000fe2000f8e023f */
[----:B------:R-:W-:Y:S01]  /*29e0*/  LEA.HI.X.SX32 R7, R7, R22, 0x1, P5 ;  /* 0x0000001607077211 */ /* 0x000fe200028f0eff */
[----:B-1----:R2:W-:Y:S01]  /*29f0*/  STG.E.U16 desc[UR10][R4.64], R23 ;  /* 0x0000001704007986 */ /* 0x0025e2000c10150a */
[----:B------:R-:W-:Y:S02]  /*2a00*/  LEA R12, P5, R13, R16, 0x1 ;  /* 0x000000100d0c7211 */ /* 0x000fe400078a08ff */
[----:B------:R-:W-:Y:S02]  /*2a10*/  LEA.HI.X.SX32 R9, R9, R22, 0x1, P3 ;  /* 0x0000001609097211 */ /* 0x000fe400018f0eff */
[----:B------:R-:W-:-:S02]  /*2a20*/  LEA R14, P3, R15, R16, 0x1 ;  /* 0x000000100f0e7211 */ /* 0x000fc400078608ff */
[----:B------:R-:W-:Y:S02]  /*2a30*/  LEA.HI.X.SX32 R11, R67, R22, 0x1, P6 ;  /* 0x00000016430b7211 */ /* 0x000fe400030f0eff */
[----:B-----5:R-:W-:Y:S02]  /*2a40*/  LEA R2, P6, R17, R16, 0x1 ;  /* 0x0000001011027211 */ /* 0x020fe400078c08ff */
[----:B------:R-:W-:Y:S02]  /*2a50*/  LEA.HI.X.SX32 R13, R13, R22, 0x1, P5 ;  /* 0x000000160d0d7211 */ /* 0x000fe400028f0eff */
[----:B------:R-:W-:Y:S02]  /*2a60*/  LEA R16, P5, R66, R16, 0x1 ;  /* 0x0000001042107211 */ /* 0x000fe400078a08ff */
[----:B------:R-:W-:Y:S02]  /*2a70*/  LEA.HI.X.SX32 R15, R15, R22, 0x1, P3 ;  /* 0x000000160f0f7211 */ /* 0x000fe400018f0eff */
[----:B------:R-:W-:-:S02]  /*2a80*/  FSETP.NEU.AND P3, PT, R3, RZ, PT ;  /* 0x000000ff0300720b */ /* 0x000fc40003f6d000 */
[-C--:B------:R-:W-:Y:S02]  /*2a90*/  LEA.HI.X.SX32 R3, R17, R22.reuse, 0x1, P6 ;  /* 0x0000001611037211 */ /* 0x080fe400030f0eff */
[----:B------:R-:W-:Y:S02]  /*2aa0*/  LEA.HI.X.SX32 R17, R66, R22, 0x1, P5 ;  /* 0x0000001642117211 */ /* 0x000fe400028f0eff */
[----:B------:R-:W-:Y:S02]  /*2ab0*/  PRMT R22, R23, 0x7632, R22 ;  /* 0x0000763217167816 */ /* 0x000fe40000000016 */
[----:B--2---:R-:W-:Y:S02]  /*2ac0*/  PRMT R5, R25, 0x7632, R5 ;  /* 0x0000763219057816 */ /* 0x004fe40000000005 */
[----:B------:R-:W-:Y:S01]  /*2ad0*/  FSEL R4, R21, -INF , P3 ;  /* 0xff80000015047808 */ /* 0x000fe20001800000 */
[----:B------:R4:W-:Y:S01]  /*2ae0*/  STG.E.U16 desc[UR10][R6.64], R22 ;  /* 0x0000001606007986 */ /* 0x0009e2000c10150a */
[----:B------:R-:W-:-:S03]  /*2af0*/  LEA.HI R0, R0, R63, RZ, 0x1f ;  /* 0x0000003f00007211 */ /* 0x000fc600078ff8ff */
[----:B------:R0:W-:Y:S01]  /*2b00*/  STG.E.U16 desc[UR10][R8.64], R25 ;  /* 0x0000001908007986 */ /* 0x0001e2000c10150a */
[----:B------:R-:W-:Y:S01]  /*2b10*/  FFMA R51, R4, 0.69314718246459960938, R51 ;  /* 0x3f31721804337823 */ /* 0x000fe20000000033 */
[----:B------:R-:W-:Y:S02]  /*2b20*/  IMAD.HI R4, R69, 0x4, RZ ;  /* 0x0000000445047827 */ /* 0x000fe400078e02ff */
[----:B------:R-:W-:Y:S01]  /*2b30*/  STG.E.U16 desc[UR10][R10.64], R5 ;  /* 0x000000050a007986 */ /* 0x000fe2000c10150a */
[----:B----4-:R-:W-:-:S03]  /*2b40*/  PRMT R7, R27, 0x7632, R7 ;  /* 0x000076321b077816 */ /* 0x010fc60000000007 */
[----:B------:R-:W-:Y:S01]  /*2b50*/  STG.E.U16 desc[UR10][R12.64], R27 ;  /* 0x0000001b0c007986 */ /* 0x000fe2000c10150a */
[----:B0-----:R-:W-:-:S03]  /*2b60*/  PRMT R9, R29, 0x7632, R9 ;  /* 0x000076321d097816 */ /* 0x001fc60000000009 */
[----:B------:R-:W-:Y:S04]  /*2b70*/  STG.E.U16 desc[UR10][R14.64], R7 ;  /* 0x000000070e007986 */ /* 0x000fe8000c10150a */
[----:B------:R0:W-:Y:S04]  /*2b80*/  STG.E.U16 desc[UR10][R2.64], R29 ;  /* 0x0000001d02007986 */ /* 0x0001e8000c10150a */
[----:B------:R1:W-:Y:S01]  /*2b90*/  STG.E.U16 desc[UR10][R16.64], R9 ;  /* 0x0000000910007986 */ /* 0x0003e2000c10150a */
[----:B------:R-:W-:Y:S01]  /*2ba0*/  BAR.SYNC.DEFER_BLOCKING 0x0 ;  /* 0x0000000000007b1d */ /* 0x000fe20000010000 */
[----:B0-----:R-:W-:-:S05]  /*2bb0*/  IMAD.SHL.U32 R3, R69, 0x4, RZ ;  /* 0x0000000445037824 */ /* 0x001fca00078e00ff */
[----:B------:R-:W-:-:S04]  /*2bc0*/  IADD3 R2, P0, P1, R3, UR7, R30 ;  /* 0x0000000703027c10 */ /* 0x000fc8000f91e01e */
[----:B------:R-:W-:Y:S01]  /*2bd0*/  IADD3.X R3, R4, UR5, R31, P0, P1 ;  /* 0x0000000504037c10 */ /* 0x000fe200087e241f */
[----:B------:R1:W-:Y:S01]  /*2be0*/  STS.128 [R71], R48 ;  /* 0x0000003047007388 */ /* 0x0003e20000000c00 */
[----:B------:R-:W-:Y:S06]  /*2bf0*/  BAR.SYNC.DEFER_BLOCKING 0x0 ;  /* 0x0000000000007b1d */ /* 0x000fec0000010000 */
[----:B------:R-:W-:Y:S05]  /*2c00*/  @P4 EXIT ;  /* 0x000000000000494d */ /* 0x000fea0003800000 */
[----:B------:R-:W0:Y:S04]  /*2c10*/  LDS R5, [R0] ;  /* 0x0000000000057984 */ /* 0x000e280000000800 */
[----:B0-----:R-:W-:Y:S01]  /*2c20*/  STG.E desc[UR10][R2.64], R5 ;  /* 0x0000000502007986 */ /* 0x001fe2000c10190a */
[----:B------:R-:W-:Y:S05]  /*2c30*/  EXIT ;  /* 0x000000000000794d */ /* 0x000fea0003800000 */
.L_x_2:
[----:B------:R-:W-:-:S00]  /*2c40*/  BRA `(.L_x_2) ;  /* 0xfffffffc00fc7947 */ /* 0x000fc0000383ffff */
[----:B------:R-:W-:-:S00]  /*2c50*/  NOP ;  /* 0x0000000000007918 */ /* 0x000fc00000000000 */
        /* <DEDUP_REMOVED lines=10> */
.L_x_3:


//--------------------- .nv.global.init           --------------------------
	.section	.nv.global.init,"aw",@progbits
.nv.global.init:
	.type		_$_str,@object
	.size		_$_str,(.L_0 - _$_str)
_$_str:
        /*0000*/ 	.byte	0x5f, 0x5f, 0x43, 0x55, 0x44, 0x41, 0x5f, 0x46, 0x54, 0x5a, 0x00
.L_0:


//--------------------- .nv.shared.attn_fwd       --------------------------
	.section	.nv.shared.attn_fwd,"aw",@nobits
	.sectionflags	@""
	.align	16
	.zero		1024


//--------------------- .nv.shared.reserved.0     --------------------------
	.section	.nv.shared.reserved.0,"aw",@nobits
	.weak		__nv_reservedSMEM_offset_0_alias
	.size		__nv_reservedSMEM_offset_0_alias, 0, 0
	.other		__nv_reservedSMEM_offset_0_alias,@"STO_CUDA_RESERVED_SHARED STV_DEFAULT"
__nv_reservedSMEM_offset_0_alias:
	.zero		0


//--------------------- .nv.constant0.attn_fwd    --------------------------
	.section	.nv.constant0.attn_fwd,"a",@progbits
	.sectionflags	@""
	.align	4
.nv.constant0.attn_fwd:
	.zero		664


//--------------------- SYMBOLS --------------------------

	.type		.nv.reservedSmem.offset0,@object
	.size		.nv.reservedSmem.offset0,0x4
